//
// Generated by NVIDIA NVVM Compiler
//
// Compiler Build ID: CL-36424714
// Cuda compilation tools, release 13.0, V13.0.88
// Based on NVVM 20.0.0
//

.version 9.0
.target sm_100
.address_size 64

	// .globl	_Z23modified_insertion_sortPfiPiiiii
// _ZZ25add_reference_points_normPfiiiS_E10shared_vec has been demoted

.visible .entry _Z23modified_insertion_sortPfiPiiiii(
	.param .u64 .ptr .align 1 _Z23modified_insertion_sortPfiPiiiii_param_0,
	.param .u32 _Z23modified_insertion_sortPfiPiiiii_param_1,
	.param .u64 .ptr .align 1 _Z23modified_insertion_sortPfiPiiiii_param_2,
	.param .u32 _Z23modified_insertion_sortPfiPiiiii_param_3,
	.param .u32 _Z23modified_insertion_sortPfiPiiiii_param_4,
	.param .u32 _Z23modified_insertion_sortPfiPiiiii_param_5,
	.param .u32 _Z23modified_insertion_sortPfiPiiiii_param_6
)
{
	.reg .pred 	%p<18>;
	.reg .b32 	%r<78>;
	.reg .b32 	%f<20>;
	.reg .b64 	%rd<52>;

	ld.param.u64 	%rd10, [_Z23modified_insertion_sortPfiPiiiii_param_0];
	ld.param.u32 	%r29, [_Z23modified_insertion_sortPfiPiiiii_param_1];
	ld.param.u64 	%rd11, [_Z23modified_insertion_sortPfiPiiiii_param_2];
	ld.param.u32 	%r30, [_Z23modified_insertion_sortPfiPiiiii_param_3];
	ld.param.u32 	%r33, [_Z23modified_insertion_sortPfiPiiiii_param_4];
	ld.param.u32 	%r31, [_Z23modified_insertion_sortPfiPiiiii_param_5];
	ld.param.u32 	%r32, [_Z23modified_insertion_sortPfiPiiiii_param_6];
	mov.u32 	%r34, %ctaid.x;
	mov.u32 	%r35, %ntid.x;
	mov.u32 	%r36, %tid.x;
	mad.lo.s32 	%r1, %r34, %r35, %r36;
	setp.ge.u32 	%p1, %r1, %r33;
	@%p1 bra 	$L__BB0_28;
	cvta.to.global.u64 	%rd12, %rd11;
	cvta.to.global.u64 	%rd13, %rd10;
	mul.wide.u32 	%rd14, %r1, 4;
	add.s64 	%rd1, %rd13, %rd14;
	add.s64 	%rd2, %rd12, %rd14;
	mov.b32 	%r37, 0;
	st.global.u32 	[%rd2], %r37;
	setp.lt.s32 	%p2, %r31, 2;
	@%p2 bra 	$L__BB0_28;
	add.s32 	%r2, %r32, -1;
	mul.lo.s32 	%r38, %r2, %r29;
	mul.wide.s32 	%rd15, %r38, 4;
	add.s64 	%rd3, %rd1, %rd15;
	setp.lt.s32 	%p3, %r32, 2;
	@%p3 bra 	$L__BB0_11;
	mov.b32 	%r68, 1;
	mul.wide.s32 	%rd4, %r29, 4;
	mul.wide.s32 	%rd46, %r30, 4;
$L__BB0_4:
	mul.lo.s32 	%r62, %r68, %r29;
	mul.wide.s32 	%rd40, %r62, 4;
	add.s64 	%rd41, %rd1, %rd40;
	ld.global.f32 	%f1, [%rd41];
	setp.lt.s32 	%p13, %r68, %r32;
	@%p13 bra 	$L__BB0_6;
	ld.global.f32 	%f16, [%rd3];
	setp.ge.f32 	%p14, %f1, %f16;
	@%p14 bra 	$L__BB0_10;
$L__BB0_6:
	min.s32 	%r70, %r68, %r2;
$L__BB0_7:
	add.s32 	%r6, %r70, -1;
	mul.lo.s32 	%r63, %r6, %r29;
	mul.wide.s32 	%rd42, %r63, 4;
	add.s64 	%rd5, %rd1, %rd42;
	ld.global.f32 	%f2, [%rd5];
	setp.leu.f32 	%p15, %f2, %f1;
	@%p15 bra 	$L__BB0_9;
	add.s64 	%rd43, %rd5, %rd4;
	st.global.f32 	[%rd43], %f2;
	mul.lo.s32 	%r64, %r6, %r30;
	mul.wide.s32 	%rd44, %r64, 4;
	add.s64 	%rd45, %rd2, %rd44;
	ld.global.u32 	%r65, [%rd45];
	add.s64 	%rd47, %rd45, %rd46;
	st.global.u32 	[%rd47], %r65;
	setp.gt.s32 	%p16, %r70, 1;
	mov.u32 	%r70, %r6;
	@%p16 bra 	$L__BB0_7;
$L__BB0_9:
	mul.lo.s32 	%r66, %r70, %r29;
	mul.wide.s32 	%rd48, %r66, 4;
	add.s64 	%rd49, %rd1, %rd48;
	st.global.f32 	[%rd49], %f1;
	mul.lo.s32 	%r67, %r70, %r30;
	mul.wide.s32 	%rd50, %r67, 4;
	add.s64 	%rd51, %rd2, %rd50;
	st.global.u32 	[%rd51], %r68;
$L__BB0_10:
	add.s32 	%r68, %r68, 1;
	setp.eq.s32 	%p17, %r68, %r31;
	@%p17 bra 	$L__BB0_28;
	bra.uni 	$L__BB0_4;
$L__BB0_11:
	add.s32 	%r9, %r31, -1;
	add.s32 	%r40, %r31, -2;
	and.b32  	%r10, %r9, 3;
	setp.lt.u32 	%p4, %r40, 3;
	mov.b32 	%r77, 1;
	@%p4 bra 	$L__BB0_23;
	and.b32  	%r42, %r9, -4;
	neg.s32 	%r73, %r42;
	shl.b32 	%r12, %r29, 2;
	mov.b32 	%r72, 2;
	mul.wide.s32 	%rd7, %r29, 4;
	mov.u32 	%r71, %r29;
$L__BB0_13:
	mul.wide.s32 	%rd16, %r71, 4;
	add.s64 	%rd6, %rd1, %rd16;
	ld.global.f32 	%f3, [%rd6];
	ld.global.f32 	%f18, [%rd3];
	setp.ge.f32 	%p5, %f3, %f18;
	@%p5 bra 	$L__BB0_15;
	add.s32 	%r43, %r72, -1;
	min.s32 	%r44, %r43, %r2;
	mul.lo.s32 	%r45, %r44, %r29;
	mul.wide.s32 	%rd17, %r45, 4;
	add.s64 	%rd18, %rd1, %rd17;
	st.global.f32 	[%rd18], %f3;
	mul.lo.s32 	%r46, %r44, %r30;
	mul.wide.s32 	%rd19, %r46, 4;
	add.s64 	%rd20, %rd2, %rd19;
	st.global.u32 	[%rd20], %r43;
	ld.global.f32 	%f18, [%rd3];
$L__BB0_15:
	add.s64 	%rd8, %rd6, %rd7;
	ld.global.f32 	%f7, [%rd8];
	setp.ge.f32 	%p6, %f7, %f18;
	@%p6 bra 	$L__BB0_17;
	min.s32 	%r47, %r72, %r2;
	mul.lo.s32 	%r48, %r47, %r29;
	mul.wide.s32 	%rd21, %r48, 4;
	add.s64 	%rd22, %rd1, %rd21;
	st.global.f32 	[%rd22], %f7;
	mul.lo.s32 	%r49, %r47, %r30;
	mul.wide.s32 	%rd23, %r49, 4;
	add.s64 	%rd24, %rd2, %rd23;
	st.global.u32 	[%rd24], %r72;
	ld.global.f32 	%f18, [%rd3];
$L__BB0_17:
	add.s64 	%rd9, %rd8, %rd7;
	ld.global.f32 	%f10, [%rd9];
	setp.ge.f32 	%p7, %f10, %f18;
	@%p7 bra 	$L__BB0_19;
	add.s32 	%r50, %r72, 1;
	min.s32 	%r51, %r50, %r2;
	mul.lo.s32 	%r52, %r51, %r29;
	mul.wide.s32 	%rd25, %r52, 4;
	add.s64 	%rd26, %rd1, %rd25;
	st.global.f32 	[%rd26], %f10;
	mul.lo.s32 	%r53, %r51, %r30;
	mul.wide.s32 	%rd27, %r53, 4;
	add.s64 	%rd28, %rd2, %rd27;
	st.global.u32 	[%rd28], %r50;
	ld.global.f32 	%f18, [%rd3];
$L__BB0_19:
	add.s64 	%rd29, %rd9, %rd7;
	ld.global.f32 	%f13, [%rd29];
	setp.ge.f32 	%p8, %f13, %f18;
	@%p8 bra 	$L__BB0_21;
	add.s32 	%r54, %r72, 2;
	min.s32 	%r55, %r54, %r2;
	mul.lo.s32 	%r56, %r55, %r29;
	mul.wide.s32 	%rd30, %r56, 4;
	add.s64 	%rd31, %rd1, %rd30;
	st.global.f32 	[%rd31], %f13;
	mul.lo.s32 	%r57, %r55, %r30;
	mul.wide.s32 	%rd32, %r57, 4;
	add.s64 	%rd33, %rd2, %rd32;
	st.global.u32 	[%rd33], %r54;
$L__BB0_21:
	add.s32 	%r73, %r73, 4;
	add.s32 	%r72, %r72, 4;
	add.s32 	%r71, %r71, %r12;
	setp.ne.s32 	%p9, %r73, 0;
	@%p9 bra 	$L__BB0_13;
	add.s32 	%r77, %r72, -1;
$L__BB0_23:
	setp.eq.s32 	%p10, %r10, 0;
	@%p10 bra 	$L__BB0_28;
	mul.lo.s32 	%r76, %r77, %r29;
	neg.s32 	%r75, %r10;
$L__BB0_25:
	.pragma "nounroll";
	mul.wide.s32 	%rd34, %r76, 4;
	add.s64 	%rd35, %rd1, %rd34;
	ld.global.f32 	%f14, [%rd35];
	ld.global.f32 	%f15, [%rd3];
	setp.ge.f32 	%p11, %f14, %f15;
	@%p11 bra 	$L__BB0_27;
	min.s32 	%r58, %r77, %r2;
	mul.lo.s32 	%r59, %r58, %r29;
	mul.wide.s32 	%rd36, %r59, 4;
	add.s64 	%rd37, %rd1, %rd36;
	st.global.f32 	[%rd37], %f14;
	mul.lo.s32 	%r60, %r58, %r30;
	mul.wide.s32 	%rd38, %r60, 4;
	add.s64 	%rd39, %rd2, %rd38;
	st.global.u32 	[%rd39], %r77;
$L__BB0_27:
	add.s32 	%r77, %r77, 1;
	add.s32 	%r76, %r76, %r29;
	add.s32 	%r75, %r75, 1;
	setp.ne.s32 	%p12, %r75, 0;
	@%p12 bra 	$L__BB0_25;
$L__BB0_28:
	ret;

}
	// .globl	_Z20compute_squared_normPfiiiS_
.visible .entry _Z20compute_squared_normPfiiiS_(
	.param .u64 .ptr .align 1 _Z20compute_squared_normPfiiiS__param_0,
	.param .u32 _Z20compute_squared_normPfiiiS__param_1,
	.param .u32 _Z20compute_squared_normPfiiiS__param_2,
	.param .u32 _Z20compute_squared_normPfiiiS__param_3,
	.param .u64 .ptr .align 1 _Z20compute_squared_normPfiiiS__param_4
)
{
	.reg .pred 	%p<11>;
	.reg .b32 	%r<114>;
	.reg .b32 	%f<83>;
	.reg .b64 	%rd<65>;

	ld.param.u64 	%rd3, [_Z20compute_squared_normPfiiiS__param_0];
	ld.param.u32 	%r72, [_Z20compute_squared_normPfiiiS__param_1];
	ld.param.u32 	%r70, [_Z20compute_squared_normPfiiiS__param_2];
	ld.param.u32 	%r71, [_Z20compute_squared_normPfiiiS__param_3];
	ld.param.u64 	%rd2, [_Z20compute_squared_normPfiiiS__param_4];
	cvta.to.global.u64 	%rd1, %rd3;
	mov.u32 	%r73, %ctaid.x;
	mov.u32 	%r74, %ntid.x;
	mul.lo.s32 	%r1, %r73, %r74;
	mov.u32 	%r2, %tid.x;
	add.s32 	%r3, %r1, %r2;
	setp.ge.u32 	%p1, %r3, %r72;
	@%p1 bra 	$L__BB1_15;
	setp.lt.s32 	%p2, %r71, 1;
	mov.f32 	%f82, 0f00000000;
	@%p2 bra 	$L__BB1_14;
	and.b32  	%r4, %r71, 15;
	setp.lt.u32 	%p3, %r71, 16;
	mov.f32 	%f82, 0f00000000;
	mov.b32 	%r110, 0;
	@%p3 bra 	$L__BB1_5;
	and.b32  	%r110, %r71, 2147483632;
	neg.s32 	%r108, %r110;
	add.s32 	%r76, %r2, %r70;
	add.s32 	%r107, %r76, %r1;
	shl.b32 	%r8, %r70, 4;
	shl.b32 	%r77, %r70, 1;
	add.s32 	%r106, %r3, %r77;
	mad.lo.s32 	%r105, %r70, 3, %r3;
	shl.b32 	%r78, %r70, 2;
	add.s32 	%r104, %r3, %r78;
	mad.lo.s32 	%r103, %r70, 5, %r3;
	mad.lo.s32 	%r102, %r70, 6, %r3;
	mad.lo.s32 	%r101, %r70, 7, %r3;
	shl.b32 	%r79, %r70, 3;
	add.s32 	%r100, %r3, %r79;
	mad.lo.s32 	%r99, %r70, 9, %r3;
	mad.lo.s32 	%r98, %r70, 10, %r3;
	mad.lo.s32 	%r97, %r70, 11, %r3;
	mad.lo.s32 	%r96, %r70, 12, %r3;
	mad.lo.s32 	%r95, %r70, 13, %r3;
	mad.lo.s32 	%r94, %r70, 14, %r3;
	mad.lo.s32 	%r93, %r70, 15, %r3;
	mov.f32 	%f82, 0f00000000;
	mov.u32 	%r92, %r3;
$L__BB1_4:
	.pragma "nounroll";
	mul.wide.u32 	%rd4, %r92, 4;
	add.s64 	%rd5, %rd1, %rd4;
	ld.global.f32 	%f18, [%rd5];
	fma.rn.f32 	%f19, %f18, %f18, %f82;
	mul.wide.u32 	%rd6, %r107, 4;
	add.s64 	%rd7, %rd1, %rd6;
	ld.global.f32 	%f20, [%rd7];
	fma.rn.f32 	%f21, %f20, %f20, %f19;
	mul.wide.u32 	%rd8, %r106, 4;
	add.s64 	%rd9, %rd1, %rd8;
	ld.global.f32 	%f22, [%rd9];
	fma.rn.f32 	%f23, %f22, %f22, %f21;
	mul.wide.u32 	%rd10, %r105, 4;
	add.s64 	%rd11, %rd1, %rd10;
	ld.global.f32 	%f24, [%rd11];
	fma.rn.f32 	%f25, %f24, %f24, %f23;
	mul.wide.u32 	%rd12, %r104, 4;
	add.s64 	%rd13, %rd1, %rd12;
	ld.global.f32 	%f26, [%rd13];
	fma.rn.f32 	%f27, %f26, %f26, %f25;
	mul.wide.u32 	%rd14, %r103, 4;
	add.s64 	%rd15, %rd1, %rd14;
	ld.global.f32 	%f28, [%rd15];
	fma.rn.f32 	%f29, %f28, %f28, %f27;
	mul.wide.u32 	%rd16, %r102, 4;
	add.s64 	%rd17, %rd1, %rd16;
	ld.global.f32 	%f30, [%rd17];
	fma.rn.f32 	%f31, %f30, %f30, %f29;
	mul.wide.u32 	%rd18, %r101, 4;
	add.s64 	%rd19, %rd1, %rd18;
	ld.global.f32 	%f32, [%rd19];
	fma.rn.f32 	%f33, %f32, %f32, %f31;
	mul.wide.u32 	%rd20, %r100, 4;
	add.s64 	%rd21, %rd1, %rd20;
	ld.global.f32 	%f34, [%rd21];
	fma.rn.f32 	%f35, %f34, %f34, %f33;
	mul.wide.u32 	%rd22, %r99, 4;
	add.s64 	%rd23, %rd1, %rd22;
	ld.global.f32 	%f36, [%rd23];
	fma.rn.f32 	%f37, %f36, %f36, %f35;
	mul.wide.u32 	%rd24, %r98, 4;
	add.s64 	%rd25, %rd1, %rd24;
	ld.global.f32 	%f38, [%rd25];
	fma.rn.f32 	%f39, %f38, %f38, %f37;
	mul.wide.u32 	%rd26, %r97, 4;
	add.s64 	%rd27, %rd1, %rd26;
	ld.global.f32 	%f40, [%rd27];
	fma.rn.f32 	%f41, %f40, %f40, %f39;
	mul.wide.u32 	%rd28, %r96, 4;
	add.s64 	%rd29, %rd1, %rd28;
	ld.global.f32 	%f42, [%rd29];
	fma.rn.f32 	%f43, %f42, %f42, %f41;
	mul.wide.u32 	%rd30, %r95, 4;
	add.s64 	%rd31, %rd1, %rd30;
	ld.global.f32 	%f44, [%rd31];
	fma.rn.f32 	%f45, %f44, %f44, %f43;
	mul.wide.u32 	%rd32, %r94, 4;
	add.s64 	%rd33, %rd1, %rd32;
	ld.global.f32 	%f46, [%rd33];
	fma.rn.f32 	%f47, %f46, %f46, %f45;
	mul.wide.u32 	%rd34, %r93, 4;
	add.s64 	%rd35, %rd1, %rd34;
	ld.global.f32 	%f48, [%rd35];
	fma.rn.f32 	%f82, %f48, %f48, %f47;
	add.s32 	%r108, %r108, 16;
	add.s32 	%r107, %r107, %r8;
	add.s32 	%r106, %r106, %r8;
	add.s32 	%r105, %r105, %r8;
	add.s32 	%r104, %r104, %r8;
	add.s32 	%r103, %r103, %r8;
	add.s32 	%r102, %r102, %r8;
	add.s32 	%r101, %r101, %r8;
	add.s32 	%r100, %r100, %r8;
	add.s32 	%r99, %r99, %r8;
	add.s32 	%r98, %r98, %r8;
	add.s32 	%r97, %r97, %r8;
	add.s32 	%r96, %r96, %r8;
	add.s32 	%r95, %r95, %r8;
	add.s32 	%r94, %r94, %r8;
	add.s32 	%r93, %r93, %r8;
	add.s32 	%r92, %r92, %r8;
	setp.ne.s32 	%p4, %r108, 0;
	@%p4 bra 	$L__BB1_4;
$L__BB1_5:
	setp.eq.s32 	%p5, %r4, 0;
	@%p5 bra 	$L__BB1_14;
	and.b32  	%r58, %r71, 7;
	setp.lt.u32 	%p6, %r4, 8;
	@%p6 bra 	$L__BB1_8;
	mad.lo.s32 	%r80, %r110, %r70, %r3;
	mul.wide.u32 	%rd36, %r80, 4;
	add.s64 	%rd37, %rd1, %rd36;
	ld.global.f32 	%f50, [%rd37];
	fma.rn.f32 	%f51, %f50, %f50, %f82;
	add.s32 	%r81, %r80, %r70;
	mul.wide.u32 	%rd38, %r81, 4;
	add.s64 	%rd39, %rd1, %rd38;
	ld.global.f32 	%f52, [%rd39];
	fma.rn.f32 	%f53, %f52, %f52, %f51;
	add.s32 	%r82, %r81, %r70;
	mul.wide.u32 	%rd40, %r82, 4;
	add.s64 	%rd41, %rd1, %rd40;
	ld.global.f32 	%f54, [%rd41];
	fma.rn.f32 	%f55, %f54, %f54, %f53;
	add.s32 	%r83, %r82, %r70;
	mul.wide.u32 	%rd42, %r83, 4;
	add.s64 	%rd43, %rd1, %rd42;
	ld.global.f32 	%f56, [%rd43];
	fma.rn.f32 	%f57, %f56, %f56, %f55;
	add.s32 	%r84, %r83, %r70;
	mul.wide.u32 	%rd44, %r84, 4;
	add.s64 	%rd45, %rd1, %rd44;
	ld.global.f32 	%f58, [%rd45];
	fma.rn.f32 	%f59, %f58, %f58, %f57;
	add.s32 	%r85, %r84, %r70;
	mul.wide.u32 	%rd46, %r85, 4;
	add.s64 	%rd47, %rd1, %rd46;
	ld.global.f32 	%f60, [%rd47];
	fma.rn.f32 	%f61, %f60, %f60, %f59;
	add.s32 	%r86, %r85, %r70;
	mul.wide.u32 	%rd48, %r86, 4;
	add.s64 	%rd49, %rd1, %rd48;
	ld.global.f32 	%f62, [%rd49];
	fma.rn.f32 	%f63, %f62, %f62, %f61;
	add.s32 	%r87, %r86, %r70;
	mul.wide.u32 	%rd50, %r87, 4;
	add.s64 	%rd51, %rd1, %rd50;
	ld.global.f32 	%f64, [%rd51];
	fma.rn.f32 	%f82, %f64, %f64, %f63;
	add.s32 	%r110, %r110, 8;
$L__BB1_8:
	setp.eq.s32 	%p7, %r58, 0;
	@%p7 bra 	$L__BB1_14;
	and.b32  	%r61, %r71, 3;
	setp.lt.u32 	%p8, %r58, 4;
	@%p8 bra 	$L__BB1_11;
	mad.lo.s32 	%r88, %r110, %r70, %r3;
	mul.wide.u32 	%rd52, %r88, 4;
	add.s64 	%rd53, %rd1, %rd52;
	ld.global.f32 	%f66, [%rd53];
	fma.rn.f32 	%f67, %f66, %f66, %f82;
	add.s32 	%r89, %r88, %r70;
	mul.wide.u32 	%rd54, %r89, 4;
	add.s64 	%rd55, %rd1, %rd54;
	ld.global.f32 	%f68, [%rd55];
	fma.rn.f32 	%f69, %f68, %f68, %f67;
	add.s32 	%r90, %r89, %r70;
	mul.wide.u32 	%rd56, %r90, 4;
	add.s64 	%rd57, %rd1, %rd56;
	ld.global.f32 	%f70, [%rd57];
	fma.rn.f32 	%f71, %f70, %f70, %f69;
	add.s32 	%r91, %r90, %r70;
	mul.wide.u32 	%rd58, %r91, 4;
	add.s64 	%rd59, %rd1, %rd58;
	ld.global.f32 	%f72, [%rd59];
	fma.rn.f32 	%f82, %f72, %f72, %f71;
	add.s32 	%r110, %r110, 4;
$L__BB1_11:
	setp.eq.s32 	%p9, %r61, 0;
	@%p9 bra 	$L__BB1_14;
	mad.lo.s32 	%r113, %r110, %r70, %r3;
	neg.s32 	%r112, %r61;
$L__BB1_13:
	.pragma "nounroll";
	mul.wide.u32 	%rd60, %r113, 4;
	add.s64 	%rd61, %rd1, %rd60;
	ld.global.f32 	%f73, [%rd61];
	fma.rn.f32 	%f82, %f73, %f73, %f82;
	add.s32 	%r113, %r113, %r70;
	add.s32 	%r112, %r112, 1;
	setp.ne.s32 	%p10, %r112, 0;
	@%p10 bra 	$L__BB1_13;
$L__BB1_14:
	cvta.to.global.u64 	%rd62, %rd2;
	mul.wide.u32 	%rd63, %r3, 4;
	add.s64 	%rd64, %rd62, %rd63;
	st.global.f32 	[%rd64], %f82;
$L__BB1_15:
	ret;

}
	// .globl	_Z25add_reference_points_normPfiiiS_
.visible .entry _Z25add_reference_points_normPfiiiS_(
	.param .u64 .ptr .align 1 _Z25add_reference_points_normPfiiiS__param_0,
	.param .u32 _Z25add_reference_points_normPfiiiS__param_1,
	.param .u32 _Z25add_reference_points_normPfiiiS__param_2,
	.param .u32 _Z25add_reference_points_normPfiiiS__param_3,
	.param .u64 .ptr .align 1 _Z25add_reference_points_normPfiiiS__param_4
)
{
	.reg .pred 	%p<7>;
	.reg .b32 	%r<18>;
	.reg .b32 	%f<5>;
	.reg .b64 	%rd<9>;
	// demoted variable
	.shared .align 4 .b8 _ZZ25add_reference_points_normPfiiiS_E10shared_vec[64];
	ld.param.u64 	%rd1, [_Z25add_reference_points_normPfiiiS__param_0];
	ld.param.u32 	%r4, [_Z25add_reference_points_normPfiiiS__param_1];
	ld.param.u32 	%r5, [_Z25add_reference_points_normPfiiiS__param_2];
	ld.param.u32 	%r7, [_Z25add_reference_points_normPfiiiS__param_3];
	ld.param.u64 	%rd2, [_Z25add_reference_points_normPfiiiS__param_4];
	mov.u32 	%r8, %tid.x;
	mov.u32 	%r9, %tid.y;
	mov.u32 	%r10, %ctaid.x;
	mov.u32 	%r11, %ntid.x;
	mad.lo.s32 	%r1, %r10, %r11, %r8;
	mov.u32 	%r12, %ctaid.y;
	mov.u32 	%r13, %ntid.y;
	mad.lo.s32 	%r14, %r12, %r13, %r9;
	setp.ne.s32 	%p1, %r8, 0;
	setp.ge.u32 	%p2, %r14, %r7;
	shl.b32 	%r15, %r9, 2;
	mov.u32 	%r16, _ZZ25add_reference_points_normPfiiiS_E10shared_vec;
	add.s32 	%r3, %r16, %r15;
	or.pred  	%p3, %p1, %p2;
	@%p3 bra 	$L__BB2_2;
	cvta.to.global.u64 	%rd3, %rd2;
	mul.wide.u32 	%rd4, %r14, 4;
	add.s64 	%rd5, %rd3, %rd4;
	ld.global.f32 	%f1, [%rd5];
	st.shared.f32 	[%r3], %f1;
$L__BB2_2:
	setp.ge.u32 	%p4, %r14, %r7;
	bar.sync 	0;
	setp.ge.u32 	%p5, %r1, %r4;
	or.pred  	%p6, %p5, %p4;
	@%p6 bra 	$L__BB2_4;
	ld.shared.f32 	%f2, [%r3];
	mad.lo.s32 	%r17, %r5, %r14, %r1;
	cvta.to.global.u64 	%rd6, %rd1;
	mul.wide.u32 	%rd7, %r17, 4;
	add.s64 	%rd8, %rd6, %rd7;
	ld.global.f32 	%f3, [%rd8];
	add.f32 	%f4, %f2, %f3;
	st.global.f32 	[%rd8], %f4;
$L__BB2_4:
	ret;

}
	// .globl	_Z30add_query_points_norm_and_sqrtPfiiiS_
.visible .entry _Z30add_query_points_norm_and_sqrtPfiiiS_(
	.param .u64 .ptr .align 1 _Z30add_query_points_norm_and_sqrtPfiiiS__param_0,
	.param .u32 _Z30add_query_points_norm_and_sqrtPfiiiS__param_1,
	.param .u32 _Z30add_query_points_norm_and_sqrtPfiiiS__param_2,
	.param .u32 _Z30add_query_points_norm_and_sqrtPfiiiS__param_3,
	.param .u64 .ptr .align 1 _Z30add_query_points_norm_and_sqrtPfiiiS__param_4
)
{
	.reg .pred 	%p<4>;
	.reg .b32 	%r<15>;
	.reg .b32 	%f<5>;
	.reg .b64 	%rd<9>;

	ld.param.u64 	%rd1, [_Z30add_query_points_norm_and_sqrtPfiiiS__param_0];
	ld.param.u32 	%r4, [_Z30add_query_points_norm_and_sqrtPfiiiS__param_1];
	ld.param.u32 	%r3, [_Z30add_query_points_norm_and_sqrtPfiiiS__param_2];
	ld.param.u32 	%r5, [_Z30add_query_points_norm_and_sqrtPfiiiS__param_3];
	ld.param.u64 	%rd2, [_Z30add_query_points_norm_and_sqrtPfiiiS__param_4];
	mov.u32 	%r7, %ctaid.x;
	mov.u32 	%r8, %ntid.x;
	mov.u32 	%r9, %tid.x;
	mad.lo.s32 	%r1, %r7, %r8, %r9;
	mov.u32 	%r10, %ctaid.y;
	mov.u32 	%r11, %ntid.y;
	mov.u32 	%r12, %tid.y;
	mad.lo.s32 	%r13, %r10, %r11, %r12;
	setp.ge.u32 	%p1, %r1, %r4;
	setp.ge.u32 	%p2, %r13, %r5;
	or.pred  	%p3, %p1, %p2;
	@%p3 bra 	$L__BB3_2;
	cvta.to.global.u64 	%rd3, %rd1;
	cvta.to.global.u64 	%rd4, %rd2;
	mad.lo.s32 	%r14, %r3, %r13, %r1;
	mul.wide.u32 	%rd5, %r14, 4;
	add.s64 	%rd6, %rd3, %rd5;
	ld.global.f32 	%f1, [%rd6];
	mul.wide.u32 	%rd7, %r1, 4;
	add.s64 	%rd8, %rd4, %rd7;
	ld.global.f32 	%f2, [%rd8];
	add.f32 	%f3, %f1, %f2;
	sqrt.rn.f32 	%f4, %f3;
	st.global.f32 	[%rd6], %f4;
$L__BB3_2:
	ret;

}


// ===== COMPILED SASS (sm_100) =====

	.target	sm_100

	.elftype	@"ET_EXEC"


//--------------------- .note.nv.tkinfo           --------------------------
	.section	.note.nv.tkinfo,"",@"SHT_NOTE"
	.sectionflags	@"SHF_NOTE_NV_TKINFO"
	.tkinfo
        /*0018*/ 	.word	0x00000002
        /*0030*/ 	.string	""
        /*0030*/ 	.string	"ptxas"
        /*0030*/ 	.string	"Cuda compilation tools, release 13.0, V13.0.88"
        /*0030*/ 	.string	"Build cuda_13.0.r13.0/compiler.36424714_0"
        /*0030*/ 	.string	"-arch sm_100 -m 64 "



//--------------------- .note.nv.cuinfo           --------------------------
	.section	.note.nv.cuinfo,"",@"SHT_NOTE"
	.sectionflags	@"SHF_NOTE_NV_CUINFO"
        /*0018*/ 	.short	0x0002
        /*001a*/ 	.short	0x0064
        /*001c*/ 	.short	0x0082
	.zero		2


//--------------------- .nv.info                  --------------------------
	.section	.nv.info,"",@"SHT_CUDA_INFO"
	.align	4


	//----- nvinfo : EIATTR_REGCOUNT
	.align		4
        /*0000*/ 	.byte	0x04, 0x2f
        /*0002*/ 	.short	(.L_1 - .L_0)
	.align		4
.L_0:
        /*0004*/ 	.word	index@(_Z23modified_insertion_sortPfiPiiiii)
        /*0008*/ 	.word	0x0000001d


	//----- nvinfo : EIATTR_FRAME_SIZE
	.align		4
.L_1:
        /*000c*/ 	.byte	0x04, 0x11
        /*000e*/ 	.short	(.L_3 - .L_2)
	.align		4
.L_2:
        /*0010*/ 	.word	index@(_Z23modified_insertion_sortPfiPiiiii)
        /*0014*/ 	.word	0x00000000


	//----- nvinfo : EIATTR_REGCOUNT
	.align		4
.L_3:
        /*0018*/ 	.byte	0x04, 0x2f
        /*001a*/ 	.short	(.L_5 - .L_4)
	.align		4
.L_4:
        /*001c*/ 	.word	index@(_Z20compute_squared_normPfiiiS_)
        /*0020*/ 	.word	0x00000020


	//----- nvinfo : EIATTR_FRAME_SIZE
	.align		4
.L_5:
        /*0024*/ 	.byte	0x04, 0x11
        /*0026*/ 	.short	(.L_7 - .L_6)
	.align		4
.L_6:
        /*0028*/ 	.word	index@(_Z20compute_squared_normPfiiiS_)
        /*002c*/ 	.word	0x00000000


	//----- nvinfo : EIATTR_REGCOUNT
	.align		4
.L_7:
        /*0030*/ 	.byte	0x04, 0x2f
        /*0032*/ 	.short	(.L_9 - .L_8)
	.align		4
.L_8:
        /*0034*/ 	.word	index@(_Z25add_reference_points_normPfiiiS_)
        /*0038*/ 	.word	0x0000000a


	//----- nvinfo : EIATTR_FRAME_SIZE
	.align		4
.L_9:
        /*003c*/ 	.byte	0x04, 0x11
        /*003e*/ 	.short	(.L_11 - .L_10)
	.align		4
.L_10:
        /*0040*/ 	.word	index@(_Z25add_reference_points_normPfiiiS_)
        /*0044*/ 	.word	0x00000000


	//----- nvinfo : EIATTR_REGCOUNT
	.align		4
.L_11:
        /*0048*/ 	.byte	0x04, 0x2f
        /*004a*/ 	.short	(.L_13 - .L_12)
	.align		4
.L_12:
        /*004c*/ 	.word	index@(_Z30add_query_points_norm_and_sqrtPfiiiS_)
        /*0050*/ 	.word	0x0000000c


	//----- nvinfo : EIATTR_FRAME_SIZE
	.align		4
.L_13:
        /*0054*/ 	.byte	0x04, 0x11
        /*0056*/ 	.short	(.L_15 - .L_14)
	.align		4
.L_14:
        /*0058*/ 	.word	index@($__internal_0_$__cuda_sm20_sqrt_rn_f32_slowpath)
        /*005c*/ 	.word	0x00000000


	//----- nvinfo : EIATTR_FRAME_SIZE
	.align		4
.L_15:
        /*0060*/ 	.byte	0x04, 0x11
        /*0062*/ 	.short	(.L_17 - .L_16)
	.align		4
.L_16:
        /*0064*/ 	.word	index@(_Z30add_query_points_norm_and_sqrtPfiiiS_)
        /*0068*/ 	.word	0x00000000


	//----- nvinfo : EIATTR_MIN_STACK_SIZE
	.align		4
.L_17:
        /*006c*/ 	.byte	0x04, 0x12
        /*006e*/ 	.short	(.L_19 - .L_18)
	.align		4
.L_18:
        /*0070*/ 	.word	index@(_Z30add_query_points_norm_and_sqrtPfiiiS_)
        /*0074*/ 	.word	0x00000000


	//----- nvinfo : EIATTR_MIN_STACK_SIZE
	.align		4
.L_19:
        /*0078*/ 	.byte	0x04, 0x12
        /*007a*/ 	.short	(.L_21 - .L_20)
	.align		4
.L_20:
        /*007c*/ 	.word	index@(_Z25add_reference_points_normPfiiiS_)
        /*0080*/ 	.word	0x00000000


	//----- nvinfo : EIATTR_MIN_STACK_SIZE
	.align		4
.L_21:
        /*0084*/ 	.byte	0x04, 0x12
        /*0086*/ 	.short	(.L_23 - .L_22)
	.align		4
.L_22:
        /*0088*/ 	.word	index@(_Z20compute_squared_normPfiiiS_)
        /*008c*/ 	.word	0x00000000


	//----- nvinfo : EIATTR_MIN_STACK_SIZE
	.align		4
.L_23:
        /*0090*/ 	.byte	0x04, 0x12
        /*0092*/ 	.short	(.L_25 - .L_24)
	.align		4
.L_24:
        /*0094*/ 	.word	index@(_Z23modified_insertion_sortPfiPiiiii)
        /*0098*/ 	.word	0x00000000
.L_25:


//--------------------- .nv.compat                --------------------------
	.section	.nv.compat,"",@"SHT_CUDA_COMPAT_INFO"
	.align	4
        /*0000*/ 	.byte	0x02, 0x09, 0x00, 0x00, 0x02, 0x02, 0x01, 0x00, 0x02, 0x05, 0x05, 0x00, 0x03, 0x07, 0x01, 0x01
        /*0010*/ 	.byte	0x02, 0x03, 0x00, 0x00, 0x02, 0x06, 0x01, 0x00, 0x04, 0x0b, 0x08, 0x00, 0x01, 0x00, 0x00, 0x00
        /*0020*/ 	.byte	0x00, 0x00, 0x00, 0x00


//--------------------- .nv.info._Z30add_query_points_norm_and_sqrtPfiiiS_ --------------------------
	.section	.nv.info._Z30add_query_points_norm_and_sqrtPfiiiS_,"",@"SHT_CUDA_INFO"
	.sectionflags	@""
	.align	4


	//----- nvinfo : EIATTR_CUDA_API_VERSION
	.align		4
        /*0000*/ 	.byte	0x04, 0x37
        /*0002*/ 	.short	(.L_27 - .L_26)
.L_26:
        /*0004*/ 	.word	0x00000082


	//----- nvinfo : EIATTR_KPARAM_INFO
	.align		4
.L_27:
        /*0008*/ 	.byte	0x04, 0x17
        /*000a*/ 	.short	(.L_29 - .L_28)
.L_28:
        /*000c*/ 	.word	0x00000000
        /*0010*/ 	.short	0x0004
        /*0012*/ 	.short	0x0018
        /*0014*/ 	.byte	0x00, 0xf5, 0x21, 0x00


	//----- nvinfo : EIATTR_KPARAM_INFO
	.align		4
.L_29:
        /*0018*/ 	.byte	0x04, 0x17
        /*001a*/ 	.short	(.L_31 - .L_30)
.L_30:
        /*001c*/ 	.word	0x00000000
        /*0020*/ 	.short	0x0003
        /*0022*/ 	.short	0x0010
        /*0024*/ 	.byte	0x00, 0xf0, 0x11, 0x00


	//----- nvinfo : EIATTR_KPARAM_INFO
	.align		4
.L_31:
        /*0028*/ 	.byte	0x04, 0x17
        /*002a*/ 	.short	(.L_33 - .L_32)
.L_32:
        /*002c*/ 	.word	0x00000000
        /*0030*/ 	.short	0x0002
        /*0032*/ 	.short	0x000c
        /*0034*/ 	.byte	0x00, 0xf0, 0x11, 0x00


	//----- nvinfo : EIATTR_KPARAM_INFO
	.align		4
.L_33:
        /*0038*/ 	.byte	0x04, 0x17
        /*003a*/ 	.short	(.L_35 - .L_34)
.L_34:
        /*003c*/ 	.word	0x00000000
        /*0040*/ 	.short	0x0001
        /*0042*/ 	.short	0x0008
        /*0044*/ 	.byte	0x00, 0xf0, 0x11, 0x00


	//----- nvinfo : EIATTR_KPARAM_INFO
	.align		4
.L_35:
        /*0048*/ 	.byte	0x04, 0x17
        /*004a*/ 	.short	(.L_37 - .L_36)
.L_36:
        /*004c*/ 	.word	0x00000000
        /*0050*/ 	.short	0x0000
        /*0052*/ 	.short	0x0000
        /*0054*/ 	.byte	0x00, 0xf5, 0x21, 0x00


	//----- nvinfo : EIATTR_SPARSE_MMA_MASK
	.align		4
.L_37:
        /*0058*/ 	.byte	0x03, 0x50
        /*005a*/ 	.short	0x0000


	//----- nvinfo : EIATTR_MAXREG_COUNT
	.align		4
        /*005c*/ 	.byte	0x03, 0x1b
        /*005e*/ 	.short	0x00ff


	//----- nvinfo : EIATTR_MERCURY_ISA_VERSION
	.align		4
        /*0060*/ 	.byte	0x03, 0x5f
        /*0062*/ 	.short	0x0101


	//----- nvinfo : EIATTR_VRC_CTA_INIT_COUNT
	.align		4
        /*0064*/ 	.byte	0x02, 0x4a
	.zero		1
	.zero		1


	//----- nvinfo : EIATTR_EXIT_INSTR_OFFSETS
	.align		4
        /*0068*/ 	.byte	0x04, 0x1c
        /*006a*/ 	.short	(.L_39 - .L_38)


	//   ....[0]....
.L_38:
        /*006c*/ 	.word	0x000000d0


	//   ....[1]....
        /*0070*/ 	.word	0x00000270


	//----- nvinfo : EIATTR_CRS_STACK_SIZE
	.align		4
.L_39:
        /*0074*/ 	.byte	0x04, 0x1e
        /*0076*/ 	.short	(.L_41 - .L_40)
.L_40:
        /*0078*/ 	.word	0x00000000


	//----- nvinfo : EIATTR_CBANK_PARAM_SIZE
	.align		4
.L_41:
        /*007c*/ 	.byte	0x03, 0x19
        /*007e*/ 	.short	0x0020


	//----- nvinfo : EIATTR_PARAM_CBANK
	.align		4
        /*0080*/ 	.byte	0x04, 0x0a
        /*0082*/ 	.short	(.L_43 - .L_42)
	.align		4
.L_42:
        /*0084*/ 	.word	index@(.nv.constant0._Z30add_query_points_norm_and_sqrtPfiiiS_)
        /*0088*/ 	.short	0x0380
        /*008a*/ 	.short	0x0020


	//----- nvinfo : EIATTR_SW_WAR
	.align		4
.L_43:
        /*008c*/ 	.byte	0x04, 0x36
        /*008e*/ 	.short	(.L_45 - .L_44)
.L_44:
        /*0090*/ 	.word	0x00000008
.L_45:


//--------------------- .nv.info._Z25add_reference_points_normPfiiiS_ --------------------------
	.section	.nv.info._Z25add_reference_points_normPfiiiS_,"",@"SHT_CUDA_INFO"
	.sectionflags	@""
	.align	4


	//----- nvinfo : EIATTR_CUDA_API_VERSION
	.align		4
        /*0000*/ 	.byte	0x04, 0x37
        /*0002*/ 	.short	(.L_47 - .L_46)
.L_46:
        /*0004*/ 	.word	0x00000082


	//----- nvinfo : EIATTR_KPARAM_INFO
	.align		4
.L_47:
        /*0008*/ 	.byte	0x04, 0x17
        /*000a*/ 	.short	(.L_49 - .L_48)
.L_48:
        /*000c*/ 	.word	0x00000000
        /*0010*/ 	.short	0x0004
        /*0012*/ 	.short	0x0018
        /*0014*/ 	.byte	0x00, 0xf5, 0x21, 0x00


	//----- nvinfo : EIATTR_KPARAM_INFO
	.align		4
.L_49:
        /*0018*/ 	.byte	0x04, 0x17
        /*001a*/ 	.short	(.L_51 - .L_50)
.L_50:
        /*001c*/ 	.word	0x00000000
        /*0020*/ 	.short	0x0003
        /*0022*/ 	.short	0x0010
        /*0024*/ 	.byte	0x00, 0xf0, 0x11, 0x00


	//----- nvinfo : EIATTR_KPARAM_INFO
	.align		4
.L_51:
        /*0028*/ 	.byte	0x04, 0x17
        /*002a*/ 	.short	(.L_53 - .L_52)
.L_52:
        /*002c*/ 	.word	0x00000000
        /*0030*/ 	.short	0x0002
        /*0032*/ 	.short	0x000c
        /*0034*/ 	.byte	0x00, 0xf0, 0x11, 0x00


	//----- nvinfo : EIATTR_KPARAM_INFO
	.align		4
.L_53:
        /*0038*/ 	.byte	0x04, 0x17
        /*003a*/ 	.short	(.L_55 - .L_54)
.L_54:
        /*003c*/ 	.word	0x00000000
        /*0040*/ 	.short	0x0001
        /*0042*/ 	.short	0x0008
        /*0044*/ 	.byte	0x00, 0xf0, 0x11, 0x00


	//----- nvinfo : EIATTR_KPARAM_INFO
	.align		4
.L_55:
        /*0048*/ 	.byte	0x04, 0x17
        /*004a*/ 	.short	(.L_57 - .L_56)
.L_56:
        /*004c*/ 	.word	0x00000000
        /*0050*/ 	.short	0x0000
        /*0052*/ 	.short	0x0000
        /*0054*/ 	.byte	0x00, 0xf5, 0x21, 0x00


	//----- nvinfo : EIATTR_SPARSE_MMA_MASK
	.align		4
.L_57:
        /*0058*/ 	.byte	0x03, 0x50
        /*005a*/ 	.short	0x0000


	//----- nvinfo : EIATTR_MAXREG_COUNT
	.align		4
        /*005c*/ 	.byte	0x03, 0x1b
        /*005e*/ 	.short	0x00ff


	//----- nvinfo : EIATTR_NUM_BARRIERS
	.align		4
        /*0060*/ 	.byte	0x02, 0x4c
        /*0062*/ 	.byte	0x01
	.zero		1


	//----- nvinfo : EIATTR_MERCURY_ISA_VERSION
	.align		4
        /*0064*/ 	.byte	0x03, 0x5f
        /*0066*/ 	.short	0x0101


	//----- nvinfo : EIATTR_VRC_CTA_INIT_COUNT
	.align		4
        /*0068*/ 	.byte	0x02, 0x4a
	.zero		1
	.zero		1


	//----- nvinfo : EIATTR_EXIT_INSTR_OFFSETS
	.align		4
        /*006c*/ 	.byte	0x04, 0x1c
        /*006e*/ 	.short	(.L_59 - .L_58)


	//   ....[0]....
.L_58:
        /*0070*/ 	.word	0x00000180


	//   ....[1]....
        /*0074*/ 	.word	0x00000210


	//----- nvinfo : EIATTR_CBANK_PARAM_SIZE
	.align		4
.L_59:
        /*0078*/ 	.byte	0x03, 0x19
        /*007a*/ 	.short	0x0020


	//----- nvinfo : EIATTR_PARAM_CBANK
	.align		4
        /*007c*/ 	.byte	0x04, 0x0a
        /*007e*/ 	.short	(.L_61 - .L_60)
	.align		4
.L_60:
        /*0080*/ 	.word	index@(.nv.constant0._Z25add_reference_points_normPfiiiS_)
        /*0084*/ 	.short	0x0380
        /*0086*/ 	.short	0x0020


	//----- nvinfo : EIATTR_SW_WAR
	.align		4
.L_61:
        /*0088*/ 	.byte	0x04, 0x36
        /*008a*/ 	.short	(.L_63 - .L_62)
.L_62:
        /*008c*/ 	.word	0x00000008
.L_63:


//--------------------- .nv.info._Z20compute_squared_normPfiiiS_ --------------------------
	.section	.nv.info._Z20compute_squared_normPfiiiS_,"",@"SHT_CUDA_INFO"
	.sectionflags	@""
	.align	4


	//----- nvinfo : EIATTR_CUDA_API_VERSION
	.align		4
        /*0000*/ 	.byte	0x04, 0x37
        /*0002*/ 	.short	(.L_65 - .L_64)
.L_64:
        /*0004*/ 	.word	0x00000082


	//----- nvinfo : EIATTR_KPARAM_INFO
	.align		4
.L_65:
        /*0008*/ 	.byte	0x04, 0x17
        /*000a*/ 	.short	(.L_67 - .L_66)
.L_66:
        /*000c*/ 	.word	0x00000000
        /*0010*/ 	.short	0x0004
        /*0012*/ 	.short	0x0018
        /*0014*/ 	.byte	0x00, 0xf5, 0x21, 0x00


	//----- nvinfo : EIATTR_KPARAM_INFO
	.align		4
.L_67:
        /*0018*/ 	.byte	0x04, 0x17
        /*001a*/ 	.short	(.L_69 - .L_68)
.L_68:
        /*001c*/ 	.word	0x00000000
        /*0020*/ 	.short	0x0003
        /*0022*/ 	.short	0x0010
        /*0024*/ 	.byte	0x00, 0xf0, 0x11, 0x00


	//----- nvinfo : EIATTR_KPARAM_INFO
	.align		4
.L_69:
        /*0028*/ 	.byte	0x04, 0x17
        /*002a*/ 	.short	(.L_71 - .L_70)
.L_70:
        /*002c*/ 	.word	0x00000000
        /*0030*/ 	.short	0x0002
        /*0032*/ 	.short	0x000c
        /*0034*/ 	.byte	0x00, 0xf0, 0x11, 0x00


	//----- nvinfo : EIATTR_KPARAM_INFO
	.align		4
.L_71:
        /*0038*/ 	.byte	0x04, 0x17
        /*003a*/ 	.short	(.L_73 - .L_72)
.L_72:
        /*003c*/ 	.word	0x00000000
        /*0040*/ 	.short	0x0001
        /*0042*/ 	.short	0x0008
        /*0044*/ 	.byte	0x00, 0xf0, 0x11, 0x00


	//----- nvinfo : EIATTR_KPARAM_INFO
	.align		4
.L_73:
        /*0048*/ 	.byte	0x04, 0x17
        /*004a*/ 	.short	(.L_75 - .L_74)
.L_74:
        /*004c*/ 	.word	0x00000000
        /*0050*/ 	.short	0x0000
        /*0052*/ 	.short	0x0000
        /*0054*/ 	.byte	0x00, 0xf5, 0x21, 0x00


	//----- nvinfo : EIATTR_SPARSE_MMA_MASK
	.align		4
.L_75:
        /*0058*/ 	.byte	0x03, 0x50
        /*005a*/ 	.short	0x0000


	//----- nvinfo : EIATTR_MAXREG_COUNT
	.align		4
        /*005c*/ 	.byte	0x03, 0x1b
        /*005e*/ 	.short	0x00ff


	//----- nvinfo : EIATTR_MERCURY_ISA_VERSION
	.align		4
        /*0060*/ 	.byte	0x03, 0x5f
        /*0062*/ 	.short	0x0101


	//----- nvinfo : EIATTR_VRC_CTA_INIT_COUNT
	.align		4
        /*0064*/ 	.byte	0x02, 0x4a
	.zero		1
	.zero		1


	//----- nvinfo : EIATTR_EXIT_INSTR_OFFSETS
	.align		4
        /*0068*/ 	.byte	0x04, 0x1c
        /*006a*/ 	.short	(.L_77 - .L_76)


	//   ....[0]....
.L_76:
        /*006c*/ 	.word	0x00000080


	//   ....[1]....
        /*0070*/ 	.word	0x00000bb0


	//----- nvinfo : EIATTR_CBANK_PARAM_SIZE
	.align		4
.L_77:
        /*0074*/ 	.byte	0x03, 0x19
        /*0076*/ 	.short	0x0020


	//----- nvinfo : EIATTR_PARAM_CBANK
	.align		4
        /*0078*/ 	.byte	0x04, 0x0a
        /*007a*/ 	.short	(.L_79 - .L_78)
	.align		4
.L_78:
        /*007c*/ 	.word	index@(.nv.constant0._Z20compute_squared_normPfiiiS_)
        /*0080*/ 	.short	0x0380
        /*0082*/ 	.short	0x0020


	//----- nvinfo : EIATTR_SW_WAR
	.align		4
.L_79:
        /*0084*/ 	.byte	0x04, 0x36
        /*0086*/ 	.short	(.L_81 - .L_80)
.L_80:
        /*0088*/ 	.word	0x00000008
.L_81:


//--------------------- .nv.info._Z23modified_insertion_sortPfiPiiiii --------------------------
	.section	.nv.info._Z23modified_insertion_sortPfiPiiiii,"",@"SHT_CUDA_INFO"
	.sectionflags	@""
	.align	4


	//----- nvinfo : EIATTR_CUDA_API_VERSION
	.align		4
        /*0000*/ 	.byte	0x04, 0x37
        /*0002*/ 	.short	(.L_83 - .L_82)
.L_82:
        /*0004*/ 	.word	0x00000082


	//----- nvinfo : EIATTR_KPARAM_INFO
	.align		4
.L_83:
        /*0008*/ 	.byte	0x04, 0x17
        /*000a*/ 	.short	(.L_85 - .L_84)
.L_84:
        /*000c*/ 	.word	0x00000000
        /*0010*/ 	.short	0x0006
        /*0012*/ 	.short	0x0024
        /*0014*/ 	.byte	0x00, 0xf0, 0x11, 0x00


	//----- nvinfo : EIATTR_KPARAM_INFO
	.align		4
.L_85:
        /*0018*/ 	.byte	0x04, 0x17
        /*001a*/ 	.short	(.L_87 - .L_86)
.L_86:
        /*001c*/ 	.word	0x00000000
        /*0020*/ 	.short	0x0005
        /*0022*/ 	.short	0x0020
        /*0024*/ 	.byte	0x00, 0xf0, 0x11, 0x00


	//----- nvinfo : EIATTR_KPARAM_INFO
	.align		4
.L_87:
        /*0028*/ 	.byte	0x04, 0x17
        /*002a*/ 	.short	(.L_89 - .L_88)
.L_88:
        /*002c*/ 	.word	0x00000000
        /*0030*/ 	.short	0x0004
        /*0032*/ 	.short	0x001c
        /*0034*/ 	.byte	0x00, 0xf0, 0x11, 0x00


	//----- nvinfo : EIATTR_KPARAM_INFO
	.align		4
.L_89:
        /*0038*/ 	.byte	0x04, 0x17
        /*003a*/ 	.short	(.L_91 - .L_90)
.L_90:
        /*003c*/ 	.word	0x00000000
        /*0040*/ 	.short	0x0003
        /*0042*/ 	.short	0x0018
        /*0044*/ 	.byte	0x00, 0xf0, 0x11, 0x00


	//----- nvinfo : EIATTR_KPARAM_INFO
	.align		4
.L_91:
        /*0048*/ 	.byte	0x04, 0x17
        /*004a*/ 	.short	(.L_93 - .L_92)
.L_92:
        /*004c*/ 	.word	0x00000000
        /*0050*/ 	.short	0x0002
        /*0052*/ 	.short	0x0010
        /*0054*/ 	.byte	0x00, 0xf5, 0x21, 0x00


	//----- nvinfo : EIATTR_KPARAM_INFO
	.align		4
.L_93:
        /*0058*/ 	.byte	0x04, 0x17
        /*005a*/ 	.short	(.L_95 - .L_94)
.L_94:
        /*005c*/ 	.word	0x00000000
        /*0060*/ 	.short	0x0001
        /*0062*/ 	.short	0x0008
        /*0064*/ 	.byte	0x00, 0xf0, 0x11, 0x00


	//----- nvinfo : EIATTR_KPARAM_INFO
	.align		4
.L_95:
        /*0068*/ 	.byte	0x04, 0x17
        /*006a*/ 	.short	(.L_97 - .L_96)
.L_96:
        /*006c*/ 	.word	0x00000000
        /*0070*/ 	.short	0x0000
        /*0072*/ 	.short	0x0000
        /*0074*/ 	.byte	0x00, 0xf5, 0x21, 0x00


	//----- nvinfo : EIATTR_SPARSE_MMA_MASK
	.align		4
.L_97:
        /*0078*/ 	.byte	0x03, 0x50
        /*007a*/ 	.short	0x0000


	//----- nvinfo : EIATTR_MAXREG_COUNT
	.align		4
        /*007c*/ 	.byte	0x03, 0x1b
        /*007e*/ 	.short	0x00ff


	//----- nvinfo : EIATTR_MERCURY_ISA_VERSION
	.align		4
        /*0080*/ 	.byte	0x03, 0x5f
        /*0082*/ 	.short	0x0101


	//----- nvinfo : EIATTR_VRC_CTA_INIT_COUNT
	.align		4
        /*0084*/ 	.byte	0x02, 0x4a
	.zero		1
	.zero		1


	//----- nvinfo : EIATTR_EXIT_INSTR_OFFSETS
	.align		4
        /*0088*/ 	.byte	0x04, 0x1c
        /*008a*/ 	.short	(.L_99 - .L_98)


	//   ....[0]....
.L_98:
        /*008c*/ 	.word	0x00000070


	//   ....[1]....
        /*0090*/ 	.word	0x000000e0


	//   ....[2]....
        /*0094*/ 	.word	0x00000450


	//   ....[3]....
        /*0098*/ 	.word	0x000008f0


	//   ....[4]....
        /*009c*/ 	.word	0x00000a80


	//----- nvinfo : EIATTR_CRS_STACK_SIZE
	.align		4
.L_99:
        /*00a0*/ 	.byte	0x04, 0x1e
        /*00a2*/ 	.short	(.L_101 - .L_100)
.L_100:
        /*00a4*/ 	.word	0x00000000


	//----- nvinfo : EIATTR_CBANK_PARAM_SIZE
	.align		4
.L_101:
        /*00a8*/ 	.byte	0x03, 0x19
        /*00aa*/ 	.short	0x0028


	//----- nvinfo : EIATTR_PARAM_CBANK
	.align		4
        /*00ac*/ 	.byte	0x04, 0x0a
        /*00ae*/ 	.short	(.L_103 - .L_102)
	.align		4
.L_102:
        /*00b0*/ 	.word	index@(.nv.constant0._Z23modified_insertion_sortPfiPiiiii)
        /*00b4*/ 	.short	0x0380
        /*00b6*/ 	.short	0x0028


	//----- nvinfo : EIATTR_SW_WAR
	.align		4
.L_103:
        /*00b8*/ 	.byte	0x04, 0x36
        /*00ba*/ 	.short	(.L_105 - .L_104)
.L_104:
        /*00bc*/ 	.word	0x00000008
.L_105:


//--------------------- .nv.callgraph             --------------------------
	.section	.nv.callgraph,"",@"SHT_CUDA_CALLGRAPH"
	.align	4
	.sectionentsize	8
	.align		4
        /*0000*/ 	.word	0x00000000
	.align		4
        /*0004*/ 	.word	0xffffffff
	.align		4
        /*0008*/ 	.word	0x00000000
	.align		4
        /*000c*/ 	.word	0xfffffffe
	.align		4
        /*0010*/ 	.word	0x00000000
	.align		4
        /*0014*/ 	.word	0xfffffffd
	.align		4
        /*0018*/ 	.word	0x00000000
	.align		4
        /*001c*/ 	.word	0xfffffffc


//--------------------- .text._Z30add_query_points_norm_and_sqrtPfiiiS_ --------------------------
	.section	.text._Z30add_query_points_norm_and_sqrtPfiiiS_,"ax",@progbits
	.align	128
        .global         _Z30add_query_points_norm_and_sqrtPfiiiS_
        .type           _Z30add_query_points_norm_and_sqrtPfiiiS_,@function
        .size           _Z30add_query_points_norm_and_sqrtPfiiiS_,(.L_x_29 - _Z30add_query_points_norm_and_sqrtPfiiiS_)
        .other          _Z30add_query_points_norm_and_sqrtPfiiiS_,@"STO_CUDA_ENTRY STV_DEFAULT"
_Z30add_query_points_norm_and_sqrtPfiiiS_:
.text._Z30add_query_points_norm_and_sqrtPfiiiS_:
[----:B------:R-:W-:Y:S01]  /*0000*/  LDC R1, c[0x0][0x37c] ;  /* 0x0000df00ff017b82 */ /* 0x000fe20000000800 */
[----:B------:R-:W0:Y:S07]  /*0010*/  S2R R3, SR_TID.Y ;  /* 0x0000000000037919 */ /* 0x000e2e0000002200 */
[----:B------:R-:W1:Y:S01]  /*0020*/  LDC R7, c[0x0][0x360] ;  /* 0x0000d800ff077b82 */ /* 0x000e620000000800 */
[----:B------:R-:W2:Y:S01]  /*0030*/  LDCU UR6, c[0x0][0x390] ;  /* 0x00007200ff0677ac */ /* 0x000ea20008000800 */
[----:B------:R-:W1:Y:S01]  /*0040*/  S2R R2, SR_TID.X ;  /* 0x0000000000027919 */ /* 0x000e620000002100 */
[----:B------:R-:W3:Y:S05]  /*0050*/  LDCU UR7, c[0x0][0x388] ;  /* 0x00007100ff0777ac */ /* 0x000eea0008000800 */
[----:B------:R-:W0:Y:S08]  /*0060*/  S2UR UR5, SR_CTAID.Y ;  /* 0x00000000000579c3 */ /* 0x000e300000002600 */
[----:B------:R-:W0:Y:S08]  /*0070*/  LDC R0, c[0x0][0x364] ;  /* 0x0000d900ff007b82 */ /* 0x000e300000000800 */
[----:B------:R-:W1:Y:S01]  /*0080*/  S2UR UR4, SR_CTAID.X ;  /* 0x00000000000479c3 */ /* 0x000e620000002500 */
[----:B0-----:R-:W-:-:S05]  /*0090*/  IMAD R0, R0, UR5, R3 ;  /* 0x0000000500007c24 */ /* 0x001fca000f8e0203 */
[----:B--2---:R-:W-:Y:S01]  /*00a0*/  ISETP.GE.U32.AND P0, PT, R0, UR6, PT ;  /* 0x0000000600007c0c */ /* 0x004fe2000bf06070 */
[----:B-1----:R-:W-:-:S05]  /*00b0*/  IMAD R7, R7, UR4, R2 ;  /* 0x0000000407077c24 */ /* 0x002fca000f8e0202 */
[----:B---3--:R-:W-:-:S13]  /*00c0*/  ISETP.GE.U32.OR P0, PT, R7, UR7, P0 ;  /* 0x0000000707007c0c */ /* 0x008fda0008706470 */
[----:B------:R-:W-:Y:S05]  /*00d0*/  @P0 EXIT ;  /* 0x000000000000094d */ /* 0x000fea0003800000 */
[----:B------:R-:W0:Y:S01]  /*00e0*/  LDC.64 R4, c[0x0][0x398] ;  /* 0x0000e600ff047b82 */ /* 0x000e220000000a00 */
[----:B------:R-:W1:Y:S01]  /*00f0*/  LDCU UR6, c[0x0][0x38c] ;  /* 0x00007180ff0677ac */ /* 0x000e620008000800 */
[----:B------:R-:W2:Y:S06]  /*0100*/  LDCU.64 UR4, c[0x0][0x358] ;  /* 0x00006b00ff0477ac */ /* 0x000eac0008000a00 */
[----:B------:R-:W3:Y:S01]  /*0110*/  LDC.64 R2, c[0x0][0x380] ;  /* 0x0000e000ff027b82 */ /* 0x000ee20000000a00 */
[----:B-1----:R-:W-:Y:S02]  /*0120*/  IMAD R9, R0, UR6, R7 ;  /* 0x0000000600097c24 */ /* 0x002fe4000f8e0207 */
[----:B0-----:R-:W-:-:S06]  /*0130*/  IMAD.WIDE.U32 R4, R7, 0x4, R4 ;  /* 0x0000000407047825 */ /* 0x001fcc00078e0004 */
[----:B--2---:R-:W2:Y:S01]  /*0140*/  LDG.E R5, desc[UR4][R4.64] ;  /* 0x0000000404057981 */ /* 0x004ea2000c1e1900 */
[----:B---3--:R-:W-:-:S05]  /*0150*/  IMAD.WIDE.U32 R2, R9, 0x4, R2 ;  /* 0x0000000409027825 */ /* 0x008fca00078e0002 */
[----:B------:R-:W2:Y:S01]  /*0160*/  LDG.E R0, desc[UR4][R2.64] ;  /* 0x0000000402007981 */ /* 0x000ea2000c1e1900 */
[----:B------:R-:W-:Y:S01]  /*0170*/  BSSY.RECONVERGENT B0, `(.L_x_0) ;  /* 0x000000e000007945 */ /* 0x000fe20003800200 */
[----:B--2---:R-:W-:-:S05]  /*0180*/  FADD R0, R0, R5 ;  /* 0x0000000500007221 */ /* 0x004fca0000000000 */
[----:B------:R-:W-:Y:S01]  /*0190*/  IADD3 R6, PT, PT, R0, -0xd000000, RZ ;  /* 0xf300000000067810 */ /* 0x000fe20007ffe0ff */
[----:B------:R0:W1:Y:S03]  /*01a0*/  MUFU.RSQ R7, R0 ;  /* 0x0000000000077308 */ /* 0x0000660000001400 */
[----:B------:R-:W-:-:S13]  /*01b0*/  ISETP.GT.U32.AND P0, PT, R6, 0x727fffff, PT ;  /* 0x727fffff0600780c */ /* 0x000fda0003f04070 */
[----:B0-----:R-:W-:Y:S05]  /*01c0*/  @!P0 BRA `(.L_x_1) ;  /* 0x0000000000108947 */ /* 0x001fea0003800000 */
[----:B------:R-:W-:-:S07]  /*01d0*/  MOV R9, 0x1f0 ;  /* 0x000001f000097802 */ /* 0x000fce0000000f00 */
[----:B-1----:R-:W-:Y:S05]  /*01e0*/  CALL.REL.NOINC `($__internal_0_$__cuda_sm20_sqrt_rn_f32_slowpath) ;  /* 0x0000000000247944 */ /* 0x002fea0003c00000 */
[----:B------:R-:W-:Y:S01]  /*01f0*/  MOV R5, R0 ;  /* 0x0000000000057202 */ /* 0x000fe20000000f00 */
[----:B------:R-:W-:Y:S06]  /*0200*/  BRA `(.L_x_2) ;  /* 0x0000000000107947 */ /* 0x000fec0003800000 */
.L_x_1:
[----:B-1----:R-:W-:Y:S01]  /*0210*/  FMUL.FTZ R5, R0, R7 ;  /* 0x0000000700057220 */ /* 0x002fe20000410000 */
[----:B------:R-:W-:-:S03]  /*0220*/  FMUL.FTZ R7, R7, 0.5 ;  /* 0x3f00000007077820 */ /* 0x000fc60000410000 */
[----:B------:R-:W-:-:S04]  /*0230*/  FFMA R0, -R5, R5, R0 ;  /* 0x0000000505007223 */ /* 0x000fc80000000100 */
[----:B------:R-:W-:-:S07]  /*0240*/  FFMA R5, R0, R7, R5 ;  /* 0x0000000700057223 */ /* 0x000fce0000000005 */
.L_x_2:
[----:B------:R-:W-:Y:S05]  /*0250*/  BSYNC.RECONVERGENT B0 ;  /* 0x0000000000007941 */ /* 0x000fea0003800200 */
.L_x_0:
[----:B------:R-:W-:Y:S01]  /*0260*/  STG.E desc[UR4][R2.64], R5 ;  /* 0x0000000502007986 */ /* 0x000fe2000c101904 */
[----:B------:R-:W-:Y:S05]  /*0270*/  EXIT ;  /* 0x000000000000794d */ /* 0x000fea0003800000 */
        .weak           $__internal_0_$__cuda_sm20_sqrt_rn_f32_slowpath
        .type           $__internal_0_$__cuda_sm20_sqrt_rn_f32_slowpath,@function
        .size           $__internal_0_$__cuda_sm20_sqrt_rn_f32_slowpath,(.L_x_29 - $__internal_0_$__cuda_sm20_sqrt_rn_f32_slowpath)
$__internal_0_$__cuda_sm20_sqrt_rn_f32_slowpath:
[----:B------:R-:W-:-:S13]  /*0280*/  LOP3.LUT P0, RZ, R0, 0x7fffffff, RZ, 0xc0, !PT ;  /* 0x7fffffff00ff7812 */ /* 0x000fda000780c0ff */
[----:B------:R-:W-:Y:S01]  /*0290*/  @!P0 MOV R4, R0 ;  /* 0x0000000000048202 */ /* 0x000fe20000000f00 */
[----:B------:R-:W-:Y:S06]  /*02a0*/  @!P0 BRA `(.L_x_3) ;  /* 0x0000000000408947 */ /* 0x000fec0003800000 */
[----:B------:R-:W-:-:S13]  /*02b0*/  FSETP.GEU.FTZ.AND P0, PT, R0, RZ, PT ;  /* 0x000000ff0000720b */ /* 0x000fda0003f1e000 */
[----:B------:R-:W-:Y:S01]  /*02c0*/  @!P0 MOV R4, 0x7fffffff ;  /* 0x7fffffff00048802 */ /* 0x000fe20000000f00 */
[----:B------:R-:W-:Y:S06]  /*02d0*/  @!P0 BRA `(.L_x_3) ;  /* 0x0000000000348947 */ /* 0x000fec0003800000 */
[----:B------:R-:W-:-:S13]  /*02e0*/  FSETP.GTU.FTZ.AND P0, PT, |R0|, +INF , PT ;  /* 0x7f8000000000780b */ /* 0x000fda0003f1c200 */
[----:B------:R-:W-:Y:S01]  /*02f0*/  @P0 FADD.FTZ R4, R0, 1 ;  /* 0x3f80000000040421 */ /* 0x000fe20000010000 */
[----:B------:R-:W-:Y:S06]  /*0300*/  @P0 BRA `(.L_x_3) ;  /* 0x0000000000280947 */ /* 0x000fec0003800000 */
[----:B------:R-:W-:-:S13]  /*0310*/  FSETP.NEU.FTZ.AND P0, PT, |R0|, +INF , PT ;  /* 0x7f8000000000780b */ /* 0x000fda0003f1d200 */
[----:B------:R-:W-:-:S04]  /*0320*/  @P0 FFMA R5, R0, 1.84467440737095516160e+19, RZ ;  /* 0x5f80000000050823 */ /* 0x000fc800000000ff */
[----:B------:R-:W0:Y:S02]  /*0330*/  @P0 MUFU.RSQ R4, R5 ;  /* 0x0000000500040308 */ /* 0x000e240000001400 */
[----:B0-----:R-:W-:Y:S01]  /*0340*/  @P0 FMUL.FTZ R6, R5, R4 ;  /* 0x0000000405060220 */ /* 0x001fe20000410000 */
[----:B------:R-:W-:Y:S01]  /*0350*/  @P0 FMUL.FTZ R8, R4, 0.5 ;  /* 0x3f00000004080820 */ /* 0x000fe20000410000 */
[----:B------:R-:W-:Y:S02]  /*0360*/  @!P0 MOV R4, R0 ;  /* 0x0000000000048202 */ /* 0x000fe40000000f00 */
[----:B------:R-:W-:-:S04]  /*0370*/  @P0 FADD.FTZ R7, -R6, -RZ ;  /* 0x800000ff06070221 */ /* 0x000fc80000010100 */
[----:B------:R-:W-:-:S04]  /*0380*/  @P0 FFMA R7, R6, R7, R5 ;  /* 0x0000000706070223 */ /* 0x000fc80000000005 */
[----:B------:R-:W-:-:S04]  /*0390*/  @P0 FFMA R7, R7, R8, R6 ;  /* 0x0000000807070223 */ /* 0x000fc80000000006 */
[----:B------:R-:W-:-:S07]  /*03a0*/  @P0 FMUL.FTZ R4, R7, 2.3283064365386962891e-10 ;  /* 0x2f80000007040820 */ /* 0x000fce0000410000 */
.L_x_3:
[----:B------:R-:W-:Y:S01]  /*03b0*/  HFMA2 R5, -RZ, RZ, 0, 0 ;  /* 0x00000000ff057431 */ /* 0x000fe200000001ff */
[----:B------:R-:W-:Y:S02]  /*03c0*/  MOV R0, R4 ;  /* 0x0000000400007202 */ /* 0x000fe40000000f00 */
[----:B------:R-:W-:-:S04]  /*03d0*/  MOV R4, R9 ;  /* 0x0000000900047202 */ /* 0x000fc80000000f00 */
[----:B------:R-:W-:Y:S05]  /*03e0*/  RET.REL.NODEC R4 `(_Z30add_query_points_norm_and_sqrtPfiiiS_) ;  /* 0xfffffffc04047950 */ /* 0x000fea0003c3ffff */
.L_x_4:
[----:B------:R-:W-:-:S00]  /*03f0*/  BRA `(.L_x_4) ;  /* 0xfffffffc00fc7947 */ /* 0x000fc0000383ffff */
[----:B------:R-:W-:-:S00]  /*0400*/  NOP ;  /* 0x0000000000007918 */ /* 0x000fc00000000000 */
[----:B------:R-:W-:-:S00]  /*0410*/  NOP ;  /* 0x0000000000007918 */ /* 0x000fc00000000000 */
[----:B------:R-:W-:-:S00]  /*0420*/  NOP ;  /* 0x0000000000007918 */ /* 0x000fc00000000000 */
[----:B------:R-:W-:-:S00]  /*0430*/  NOP ;  /* 0x0000000000007918 */ /* 0x000fc00000000000 */
[----:B------:R-:W-:-:S00]  /*0440*/  NOP ;  /* 0x0000000000007918 */ /* 0x000fc00000000000 */
[----:B------:R-:W-:-:S00]  /*0450*/  NOP ;  /* 0x0000000000007918 */ /* 0x000fc00000000000 */
[----:B------:R-:W-:-:S00]  /*0460*/  NOP ;  /* 0x0000000000007918 */ /* 0x000fc00000000000 */
[----:B------:R-:W-:-:S00]  /*0470*/  NOP ;  /* 0x0000000000007918 */ /* 0x000fc00000000000 */
.L_x_29:


//--------------------- .text._Z25add_reference_points_normPfiiiS_ --------------------------
	.section	.text._Z25add_reference_points_normPfiiiS_,"ax",@progbits
	.align	128
        .global         _Z25add_reference_points_normPfiiiS_
        .type           _Z25add_reference_points_normPfiiiS_,@function
        .size           _Z25add_reference_points_normPfiiiS_,(.L_x_31 - _Z25add_reference_points_normPfiiiS_)
        .other          _Z25add_reference_points_normPfiiiS_,@"STO_CUDA_ENTRY STV_DEFAULT"
_Z25add_reference_points_normPfiiiS_:
.text._Z25add_reference_points_normPfiiiS_:
[----:B------:R-:W-:Y:S01]  /*0000*/  LDC R1, c[0x0][0x37c] ;  /* 0x0000df00ff017b82 */ /* 0x000fe20000000800 */
[----:B------:R-:W0:Y:S07]  /*0010*/  S2R R4, SR_TID.Y ;  /* 0x0000000000047919 */ /* 0x000e2e0000002200 */
[----:B------:R-:W1:Y:S01]  /*0020*/  LDC R7, c[0x0][0x360] ;  /* 0x0000d800ff077b82 */ /* 0x000e620000000800 */
[----:B------:R-:W2:Y:S01]  /*0030*/  LDCU UR5, c[0x0][0x390] ;  /* 0x00007200ff0577ac */ /* 0x000ea20008000800 */
[----:B------:R-:W3:Y:S01]  /*0040*/  S2R R0, SR_TID.X ;  /* 0x0000000000007919 */ /* 0x000ee20000002100 */
[----:B------:R-:W4:Y:S05]  /*0050*/  LDCU.64 UR6, c[0x0][0x358] ;  /* 0x00006b00ff0677ac */ /* 0x000f2a0008000a00 */
[----:B------:R-:W0:Y:S01]  /*0060*/  S2UR UR4, SR_CTAID.Y ;  /* 0x00000000000479c3 */ /* 0x000e220000002600 */
[----:B------:R-:W5:Y:S07]  /*0070*/  LDCU UR9, c[0x0][0x388] ;  /* 0x00007100ff0977ac */ /* 0x000f6e0008000800 */
[----:B------:R-:W0:Y:S02]  /*0080*/  LDC R5, c[0x0][0x364] ;  /* 0x0000d900ff057b82 */ /* 0x000e240000000800 */
[----:B0-----:R-:W-:-:S05]  /*0090*/  IMAD R5, R5, UR4, R4 ;  /* 0x0000000405057c24 */ /* 0x001fca000f8e0204 */
[----:B--2---:R-:W-:-:S04]  /*00a0*/  ISETP.GE.U32.AND P0, PT, R5, UR5, PT ;  /* 0x0000000505007c0c */ /* 0x004fc8000bf06070 */
[----:B---3--:R-:W-:-:S13]  /*00b0*/  ISETP.NE.OR P1, PT, R0, RZ, P0 ;  /* 0x000000ff0000720c */ /* 0x008fda0000725670 */
[----:B------:R-:W0:Y:S02]  /*00c0*/  @!P1 LDC.64 R2, c[0x0][0x398] ;  /* 0x0000e600ff029b82 */ /* 0x000e240000000a00 */
[----:B0-----:R-:W-:-:S06]  /*00d0*/  @!P1 IMAD.WIDE.U32 R2, R5, 0x4, R2 ;  /* 0x0000000405029825 */ /* 0x001fcc00078e0002 */
[----:B----4-:R-:W2:Y:S01]  /*00e0*/  @!P1 LDG.E R3, desc[UR6][R2.64] ;  /* 0x0000000602039981 */ /* 0x010ea2000c1e1900 */
[----:B------:R-:W0:Y:S01]  /*00f0*/  S2UR UR5, SR_CgaCtaId ;  /* 0x00000000000579c3 */ /* 0x000e220000008800 */
[----:B------:R-:W-:-:S07]  /*0100*/  UMOV UR4, 0x400 ;  /* 0x0000040000047882 */ /* 0x000fce0000000000 */
[----:B------:R-:W1:Y:S01]  /*0110*/  S2UR UR8, SR_CTAID.X ;  /* 0x00000000000879c3 */ /* 0x000e620000002500 */
[----:B0-----:R-:W-:-:S06]  /*0120*/  ULEA UR4, UR5, UR4, 0x18 ;  /* 0x0000000405047291 */ /* 0x001fcc000f8ec0ff */
[----:B------:R-:W-:Y:S01]  /*0130*/  LEA R4, R4, UR4, 0x2 ;  /* 0x0000000404047c11 */ /* 0x000fe2000f8e10ff */
[----:B-1----:R-:W-:-:S05]  /*0140*/  IMAD R0, R7, UR8, R0 ;  /* 0x0000000807007c24 */ /* 0x002fca000f8e0200 */
[----:B-----5:R-:W-:Y:S01]  /*0150*/  ISETP.GE.U32.OR P0, PT, R0, UR9, P0 ;  /* 0x0000000900007c0c */ /* 0x020fe20008706470 */
[----:B--2---:R0:W-:Y:S01]  /*0160*/  @!P1 STS [R4], R3 ;  /* 0x0000000304009388 */ /* 0x0041e20000000800 */
[----:B------:R-:W-:Y:S11]  /*0170*/  BAR.SYNC.DEFER_BLOCKING 0x0 ;  /* 0x0000000000007b1d */ /* 0x000ff60000010000 */
[----:B------:R-:W-:Y:S05]  /*0180*/  @P0 EXIT ;  /* 0x000000000000094d */ /* 0x000fea0003800000 */
[----:B0-----:R-:W0:Y:S01]  /*0190*/  LDC.64 R2, c[0x0][0x380] ;  /* 0x0000e000ff027b82 */ /* 0x001e220000000a00 */
[----:B------:R-:W1:Y:S01]  /*01a0*/  LDCU UR4, c[0x0][0x38c] ;  /* 0x00007180ff0477ac */ /* 0x000e620008000800 */
[----:B------:R-:W2:Y:S01]  /*01b0*/  LDS R4, [R4] ;  /* 0x0000000004047984 */ /* 0x000ea20000000800 */
[----:B-1----:R-:W-:-:S04]  /*01c0*/  IMAD R5, R5, UR4, R0 ;  /* 0x0000000405057c24 */ /* 0x002fc8000f8e0200 */
[----:B0-----:R-:W-:-:S05]  /*01d0*/  IMAD.WIDE.U32 R2, R5, 0x4, R2 ;  /* 0x0000000405027825 */ /* 0x001fca00078e0002 */
[----:B------:R-:W2:Y:S02]  /*01e0*/  LDG.E R5, desc[UR6][R2.64] ;  /* 0x0000000602057981 */ /* 0x000ea4000c1e1900 */
[----:B--2---:R-:W-:-:S05]  /*01f0*/  FADD R5, R4, R5 ;  /* 0x0000000504057221 */ /* 0x004fca0000000000 */
[----:B------:R-:W-:Y:S01]  /*0200*/  STG.E desc[UR6][R2.64], R5 ;  /* 0x0000000502007986 */ /* 0x000fe2000c101906 */
[----:B------:R-:W-:Y:S05]  /*0210*/  EXIT ;  /* 0x000000000000794d */ /* 0x000fea0003800000 */
.L_x_5:
        /* <DEDUP_REMOVED lines=14> */
.L_x_31:


//--------------------- .text._Z20compute_squared_normPfiiiS_ --------------------------
	.section	.text._Z20compute_squared_normPfiiiS_,"ax",@progbits
	.align	128
        .global         _Z20compute_squared_normPfiiiS_
        .type           _Z20compute_squared_normPfiiiS_,@function
        .size           _Z20compute_squared_normPfiiiS_,(.L_x_32 - _Z20compute_squared_normPfiiiS_)
        .other          _Z20compute_squared_normPfiiiS_,@"STO_CUDA_ENTRY STV_DEFAULT"
_Z20compute_squared_normPfiiiS_:
.text._Z20compute_squared_normPfiiiS_:
[----:B------:R-:W-:Y:S01]  /*0000*/  LDC R1, c[0x0][0x37c] ;  /* 0x0000df00ff017b82 */ /* 0x000fe20000000800 */
[----:B------:R-:W0:Y:S07]  /*0010*/  S2R R2, SR_TID.X ;  /* 0x0000000000027919 */ /* 0x000e2e0000002100 */
[----:B------:R-:W1:Y:S01]  /*0020*/  S2UR UR5, SR_CTAID.X ;  /* 0x00000000000579c3 */ /* 0x000e620000002500 */
[----:B------:R-:W1:Y:S01]  /*0030*/  LDCU UR4, c[0x0][0x360] ;  /* 0x00006c00ff0477ac */ /* 0x000e620008000800 */
[----:B------:R-:W2:Y:S01]  /*0040*/  LDCU UR6, c[0x0][0x388] ;  /* 0x00007100ff0677ac */ /* 0x000ea20008000800 */
[----:B-1----:R-:W-:-:S06]  /*0050*/  UIMAD UR5, UR5, UR4, URZ ;  /* 0x00000004050572a4 */ /* 0x002fcc000f8e02ff */
[----:B0-----:R-:W-:-:S04]  /*0060*/  IADD3 R0, PT, PT, R2, UR5, RZ ;  /* 0x0000000502007c10 */ /* 0x001fc8000fffe0ff */
[----:B--2---:R-:W-:-:S13]  /*0070*/  ISETP.GE.U32.AND P0, PT, R0, UR6, PT ;  /* 0x0000000600007c0c */ /* 0x004fda000bf06070 */
[----:B------:R-:W-:Y:S05]  /*0080*/  @P0 EXIT ;  /* 0x000000000000094d */ /* 0x000fea0003800000 */
[----:B------:R-:W0:Y:S01]  /*0090*/  LDCU UR6, c[0x0][0x390] ;  /* 0x00007200ff0677ac */ /* 0x000e220008000800 */
[----:B------:R-:W-:Y:S01]  /*00a0*/  HFMA2 R19, -RZ, RZ, 0, 0 ;  /* 0x00000000ff137431 */ /* 0x000fe200000001ff */
[----:B------:R-:W1:Y:S01]  /*00b0*/  LDCU.64 UR10, c[0x0][0x358] ;  /* 0x00006b00ff0a77ac */ /* 0x000e620008000a00 */
[----:B0-----:R-:W-:-:S09]  /*00c0*/  UISETP.GE.AND UP0, UPT, UR6, 0x1, UPT ;  /* 0x000000010600788c */ /* 0x001fd2000bf06270 */
[----:B-1----:R-:W-:Y:S05]  /*00d0*/  BRA.U !UP0, `(.L_x_6) ;  /* 0x0000000908a87547 */ /* 0x002fea000b800000 */
[----:B------:R-:W-:Y:S01]  /*00e0*/  UISETP.GE.U32.AND UP1, UPT, UR6, 0x10, UPT ;  /* 0x000000100600788c */ /* 0x000fe2000bf26070 */
[----:B------:R-:W-:Y:S01]  /*00f0*/  MOV R19, RZ ;  /* 0x000000ff00137202 */ /* 0x000fe20000000f00 */
[----:B------:R-:W-:Y:S01]  /*0100*/  ULOP3.LUT UR7, UR6, 0xf, URZ, 0xc0, !UPT ;  /* 0x0000000f06077892 */ /* 0x000fe2000f8ec0ff */
[----:B------:R-:W-:-:S03]  /*0110*/  UMOV UR4, URZ ;  /* 0x000000ff00047c82 */ /* 0x000fc60008000000 */
[----:B------:R-:W-:-:S03]  /*0120*/  UISETP.NE.AND UP0, UPT, UR7, URZ, UPT ;  /* 0x000000ff0700728c */ /* 0x000fc6000bf05270 */
[----:B------:R-:W-:Y:S08]  /*0130*/  BRA.U !UP1, `(.L_x_7) ;  /* 0x0000000509607547 */ /* 0x000ff0000b800000 */
[----:B------:R-:W0:Y:S01]  /*0140*/  LDC R3, c[0x0][0x38c] ;  /* 0x0000e300ff037b82 */ /* 0x000e220000000800 */
[----:B------:R-:W-:Y:S01]  /*0150*/  ULOP3.LUT UR4, UR6, 0x7ffffff0, URZ, 0xc0, !UPT ;  /* 0x7ffffff006047892 */ /* 0x000fe2000f8ec0ff */
[----:B------:R-:W-:Y:S02]  /*0160*/  MOV R19, RZ ;  /* 0x000000ff00137202 */ /* 0x000fe40000000f00 */
[----:B------:R-:W-:Y:S01]  /*0170*/  MOV R4, R0 ;  /* 0x0000000000047202 */ /* 0x000fe20000000f00 */
[----:B------:R-:W-:-:S03]  /*0180*/  UIADD3 UR8, UPT, UPT, -UR4, URZ, URZ ;  /* 0x000000ff04087290 */ /* 0x000fc6000fffe1ff */
[----:B------:R-:W1:Y:S01]  /*0190*/  LDC.64 R20, c[0x0][0x380] ;  /* 0x0000e000ff147b82 */ /* 0x000e620000000a00 */
[C---:B0-----:R-:W-:Y:S01]  /*01a0*/  IADD3 R2, PT, PT, R3.reuse, UR5, R2 ;  /* 0x0000000503027c10 */ /* 0x041fe2000fffe002 */
[C-C-:B------:R-:W-:Y:S01]  /*01b0*/  IMAD R8, R3.reuse, 0x3, R0.reuse ;  /* 0x0000000303087824 */ /* 0x140fe200078e0200 */
[CC--:B------:R-:W-:Y:S01]  /*01c0*/  LEA R6, R3.reuse, R0.reuse, 0x1 ;  /* 0x0000000003067211 */ /* 0x0c0fe200078e08ff */
[C-C-:B------:R-:W-:Y:S01]  /*01d0*/  IMAD R12, R3.reuse, 0x5, R0.reuse ;  /* 0x00000005030c7824 */ /* 0x140fe200078e0200 */
[CC--:B------:R-:W-:Y:S01]  /*01e0*/  LEA R10, R3.reuse, R0.reuse, 0x2 ;  /* 0x00000000030a7211 */ /* 0x0c0fe200078e10ff */
[C-C-:B------:R-:W-:Y:S01]  /*01f0*/  IMAD R14, R3.reuse, 0x6, R0.reuse ;  /* 0x00000006030e7824 */ /* 0x140fe200078e0200 */
[C---:B------:R-:W-:Y:S01]  /*0200*/  LEA R18, R3.reuse, R0, 0x3 ;  /* 0x0000000003127211 */ /* 0x040fe200078e18ff */
[C-C-:B------:R-:W-:Y:S02]  /*0210*/  IMAD R16, R3.reuse, 0x7, R0.reuse ;  /* 0x0000000703107824 */ /* 0x140fe400078e0200 */
[----:B------:R-:W-:-:S02]  /*0220*/  IMAD R5, R3, 0x9, R0 ;  /* 0x0000000903057824 */ /* 0x000fc400078e0200 */
[C-C-:B------:R-:W-:Y:S02]  /*0230*/  IMAD R7, R3.reuse, 0xa, R0.reuse ;  /* 0x0000000a03077824 */ /* 0x140fe400078e0200 */
[C-C-:B------:R-:W-:Y:S02]  /*0240*/  IMAD R9, R3.reuse, 0xb, R0.reuse ;  /* 0x0000000b03097824 */ /* 0x140fe400078e0200 */
[C-C-:B------:R-:W-:Y:S02]  /*0250*/  IMAD R11, R3.reuse, 0xc, R0.reuse ;  /* 0x0000000c030b7824 */ /* 0x140fe400078e0200 */
[C-C-:B------:R-:W-:Y:S02]  /*0260*/  IMAD R13, R3.reuse, 0xd, R0.reuse ;  /* 0x0000000d030d7824 */ /* 0x140fe400078e0200 */
[C-C-:B------:R-:W-:Y:S02]  /*0270*/  IMAD R15, R3.reuse, 0xe, R0.reuse ;  /* 0x0000000e030f7824 */ /* 0x140fe400078e0200 */
[----:B-1----:R-:W-:-:S07]  /*0280*/  IMAD R17, R3, 0xf, R0 ;  /* 0x0000000f03117824 */ /* 0x002fce00078e0200 */
.L_x_8:
[----:B------:R-:W-:-:S04]  /*0290*/  IMAD.WIDE.U32 R22, R4, 0x4, R20 ;  /* 0x0000000404167825 */ /* 0x000fc800078e0014 */
[--C-:B------:R-:W-:Y:S01]  /*02a0*/  IMAD.WIDE.U32 R28, R2, 0x4, R20.reuse ;  /* 0x00000004021c7825 */ /* 0x100fe200078e0014 */
[----:B------:R0:W2:Y:S03]  /*02b0*/  LDG.E R24, desc[UR10][R22.64] ;  /* 0x0000000a16187981 */ /* 0x0000a6000c1e1900 */
[--C-:B------:R-:W-:Y:S02]  /*02c0*/  IMAD.WIDE.U32 R26, R6, 0x4, R20.reuse ;  /* 0x00000004061a7825 */ /* 0x100fe400078e0014 */
[----:B------:R-:W3:Y:S04]  /*02d0*/  LDG.E R28, desc[UR10][R28.64] ;  /* 0x0000000a1c1c7981 */ /* 0x000ee8000c1e1900 */
[----:B------:R-:W4:Y:S01]  /*02e0*/  LDG.E R26, desc[UR10][R26.64] ;  /* 0x0000000a1a1a7981 */ /* 0x000f22000c1e1900 */
[----:B0-----:R-:W-:-:S05]  /*02f0*/  IMAD.WIDE.U32 R22, R8, 0x4, R20 ;  /* 0x0000000408167825 */ /* 0x001fca00078e0014 */
[----:B------:R0:W5:Y:S02]  /*0300*/  LDG.E R27, desc[UR10][R22.64] ;  /* 0x0000000a161b7981 */ /* 0x000164000c1e1900 */
[----:B0-----:R-:W-:-:S04]  /*0310*/  IMAD.WIDE.U32 R22, R12, 0x4, R20 ;  /* 0x000000040c167825 */ /* 0x001fc800078e0014 */
[----:B--2---:R-:W-:Y:S01]  /*0320*/  FFMA R19, R24, R24, R19 ;  /* 0x0000001818137223 */ /* 0x004fe20000000013 */
[----:B------:R-:W-:-:S04]  /*0330*/  IMAD.WIDE.U32 R24, R10, 0x4, R20 ;  /* 0x000000040a187825 */ /* 0x000fc800078e0014 */
[----:B---3--:R-:W-:Y:S02]  /*0340*/  FFMA R19, R28, R28, R19 ;  /* 0x0000001c1c137223 */ /* 0x008fe40000000013 */
[----:B------:R-:W2:Y:S01]  /*0350*/  LDG.E R24, desc[UR10][R24.64] ;  /* 0x0000000a18187981 */ /* 0x000ea2000c1e1900 */
[----:B------:R-:W-:-:S04]  /*0360*/  IMAD.WIDE.U32 R28, R14, 0x4, R20 ;  /* 0x000000040e1c7825 */ /* 0x000fc800078e0014 */
[----:B----4-:R-:W-:Y:S02]  /*0370*/  FFMA R26, R26, R26, R19 ;  /* 0x0000001a1a1a7223 */ /* 0x010fe40000000013 */
[----:B------:R0:W3:Y:S04]  /*0380*/  LDG.E R19, desc[UR10][R22.64] ;  /* 0x0000000a16137981 */ /* 0x0000e8000c1e1900 */
[----:B------:R-:W4:Y:S01]  /*0390*/  LDG.E R28, desc[UR10][R28.64] ;  /* 0x0000000a1c1c7981 */ /* 0x000f22000c1e1900 */
[----:B-----5:R-:W-:Y:S01]  /*03a0*/  FFMA R27, R27, R27, R26 ;  /* 0x0000001b1b1b7223 */ /* 0x020fe2000000001a */
[----:B0-----:R-:W-:-:S06]  /*03b0*/  IMAD.WIDE.U32 R22, R16, 0x4, R20 ;  /* 0x0000000410167825 */ /* 0x001fcc00078e0014 */
[----:B------:R-:W5:Y:S01]  /*03c0*/  LDG.E R22, desc[UR10][R22.64] ;  /* 0x0000000a16167981 */ /* 0x000f62000c1e1900 */
[----:B--2---:R-:W-:Y:S01]  /*03d0*/  FFMA R24, R24, R24, R27 ;  /* 0x0000001818187223 */ /* 0x004fe2000000001b */
[----:B------:R-:W-:-:S04]  /*03e0*/  IMAD.WIDE.U32 R26, R18, 0x4, R20 ;  /* 0x00000004121a7825 */ /* 0x000fc800078e0014 */
[----:B---3--:R-:W-:Y:S01]  /*03f0*/  FFMA R19, R19, R19, R24 ;  /* 0x0000001313137223 */ /* 0x008fe20000000018 */
[----:B------:R-:W-:Y:S01]  /*0400*/  IMAD.WIDE.U32 R24, R5, 0x4, R20 ;  /* 0x0000000405187825 */ /* 0x000fe200078e0014 */
[----:B------:R-:W2:Y:S03]  /*0410*/  LDG.E R26, desc[UR10][R26.64] ;  /* 0x0000000a1a1a7981 */ /* 0x000ea6000c1e1900 */
[----:B----4-:R-:W-:Y:S01]  /*0420*/  FFMA R19, R28, R28, R19 ;  /* 0x0000001c1c137223 */ /* 0x010fe20000000013 */
[----:B------:R-:W-:Y:S01]  /*0430*/  IMAD.WIDE.U32 R28, R7, 0x4, R20 ;  /* 0x00000004071c7825 */ /* 0x000fe200078e0014 */
[----:B------:R5:W3:Y:S05]  /*0440*/  LDG.E R24, desc[UR10][R24.64] ;  /* 0x0000000a18187981 */ /* 0x000aea000c1e1900 */
[----:B------:R-:W4:Y:S01]  /*0450*/  LDG.E R28, desc[UR10][R28.64] ;  /* 0x0000000a1c1c7981 */ /* 0x000f22000c1e1900 */
[----:B-----5:R-:W-:Y:S01]  /*0460*/  FFMA R25, R22, R22, R19 ;  /* 0x0000001616197223 */ /* 0x020fe20000000013 */
[----:B------:R-:W-:-:S05]  /*0470*/  IMAD.WIDE.U32 R22, R9, 0x4, R20 ;  /* 0x0000000409167825 */ /* 0x000fca00078e0014 */
[----:B------:R0:W5:Y:S02]  /*0480*/  LDG.E R19, desc[UR10][R22.64] ;  /* 0x0000000a16137981 */ /* 0x000164000c1e1900 */
[----:B0-----:R-:W-:-:S06]  /*0490*/  IMAD.WIDE.U32 R22, R11, 0x4, R20 ;  /* 0x000000040b167825 */ /* 0x001fcc00078e0014 */
[----:B------:R-:W5:Y:S01]  /*04a0*/  LDG.E R22, desc[UR10][R22.64] ;  /* 0x0000000a16167981 */ /* 0x000f62000c1e1900 */
[----:B--2---:R-:W-:-:S04]  /*04b0*/  FFMA R25, R26, R26, R25 ;  /* 0x0000001a1a197223 */ /* 0x004fc80000000019 */
[----:B---3--:R-:W-:-:S04]  /*04c0*/  FFMA R25, R24, R24, R25 ;  /* 0x0000001818197223 */ /* 0x008fc80000000019 */
[----:B----4-:R-:W-:Y:S01]  /*04d0*/  FFMA R26, R28, R28, R25 ;  /* 0x0000001c1c1a7223 */ /* 0x010fe20000000019 */
[----:B------:R-:W-:-:S04]  /*04e0*/  IMAD.WIDE.U32 R24, R13, 0x4, R20 ;  /* 0x000000040d187825 */ /* 0x000fc800078e0014 */
[----:B------:R-:W-:Y:S02]  /*04f0*/  IMAD.WIDE.U32 R28, R15, 0x4, R20 ;  /* 0x000000040f1c7825 */ /* 0x000fe400078e0014 */
[----:B------:R-:W2:Y:S04]  /*0500*/  LDG.E R24, desc[UR10][R24.64] ;  /* 0x0000000a18187981 */ /* 0x000ea8000c1e1900 */
[----:B------:R-:W3:Y:S01]  /*0510*/  LDG.E R28, desc[UR10][R28.64] ;  /* 0x0000000a1c1c7981 */ /* 0x000ee2000c1e1900 */
[----:B-----5:R-:W-:Y:S01]  /*0520*/  FFMA R19, R19, R19, R26 ;  /* 0x0000001313137223 */ /* 0x020fe2000000001a */
[----:B------:R-:W-:-:S06]  /*0530*/  IMAD.WIDE.U32 R26, R17, 0x4, R20 ;  /* 0x00000004111a7825 */ /* 0x000fcc00078e0014 */
[----:B------:R-:W4:Y:S01]  /*0540*/  LDG.E R26, desc[UR10][R26.64] ;  /* 0x0000000a1a1a7981 */ /* 0x000f22000c1e1900 */
[----:B------:R-:W-:-:S04]  /*0550*/  UIADD3 UR8, UPT, UPT, UR8, 0x10, URZ ;  /* 0x0000001008087890 */ /* 0x000fc8000fffe0ff */
[----:B------:R-:W-:Y:S01]  /*0560*/  UISETP.NE.AND UP1, UPT, UR8, URZ, UPT ;  /* 0x000000ff0800728c */ /* 0x000fe2000bf25270 */
[----:B------:R-:W-:Y:S01]  /*0570*/  FFMA R19, R22, R22, R19 ;  /* 0x0000001616137223 */ /* 0x000fe20000000013 */
[C---:B------:R-:W-:Y:S02]  /*0580*/  LEA R4, R3.reuse, R4, 0x4 ;  /* 0x0000000403047211 */ /* 0x040fe400078e20ff */
[C---:B------:R-:W-:Y:S02]  /*0590*/  LEA R2, R3.reuse, R2, 0x4 ;  /* 0x0000000203027211 */ /* 0x040fe400078e20ff */
[C---:B------:R-:W-:Y:S02]  /*05a0*/  LEA R6, R3.reuse, R6, 0x4 ;  /* 0x0000000603067211 */ /* 0x040fe400078e20ff */
[C---:B------:R-:W-:Y:S02]  /*05b0*/  LEA R8, R3.reuse, R8, 0x4 ;  /* 0x0000000803087211 */ /* 0x040fe400078e20ff */
[----:B------:R-:W-:-:S02]  /*05c0*/  LEA R10, R3, R10, 0x4 ;  /* 0x0000000a030a7211 */ /* 0x000fc400078e20ff */
[C---:B------:R-:W-:Y:S02]  /*05d0*/  LEA R12, R3.reuse, R12, 0x4 ;  /* 0x0000000c030c7211 */ /* 0x040fe400078e20ff */
        /* <DEDUP_REMOVED lines=9> */
[----:B------:R-:W-:Y:S01]  /*0670*/  LEA R17, R3, R17, 0x4 ;  /* 0x0000001103117211 */ /* 0x000fe200078e20ff */
[----:B--2---:R-:W-:-:S04]  /*0680*/  FFMA R19, R24, R24, R19 ;  /* 0x0000001818137223 */ /* 0x004fc80000000013 */
[----:B---3--:R-:W-:-:S04]  /*0690*/  FFMA R19, R28, R28, R19 ;  /* 0x0000001c1c137223 */ /* 0x008fc80000000013 */
[----:B----4-:R-:W-:Y:S01]  /*06a0*/  FFMA R19, R26, R26, R19 ;  /* 0x0000001a1a137223 */ /* 0x010fe20000000013 */
[----:B------:R-:W-:Y:S06]  /*06b0*/  BRA.U UP1, `(.L_x_8) ;  /* 0xfffffff901f47547 */ /* 0x000fec000b83ffff */
.L_x_7:
[----:B------:R-:W-:Y:S05]  /*06c0*/  BRA.U !UP0, `(.L_x_6) ;  /* 0x00000005082c7547 */ /* 0x000fea000b800000 */
[----:B------:R-:W-:Y:S02]  /*06d0*/  UISETP.GE.U32.AND UP0, UPT, UR7, 0x8, UPT ;  /* 0x000000080700788c */ /* 0x000fe4000bf06070 */
[----:B------:R-:W-:-:S04]  /*06e0*/  ULOP3.LUT UR8, UR6, 0x7, URZ, 0xc0, !UPT ;  /* 0x0000000706087892 */ /* 0x000fc8000f8ec0ff */
[----:B------:R-:W-:-:S03]  /*06f0*/  UISETP.NE.AND UP1, UPT, UR8, URZ, UPT ;  /* 0x000000ff0800728c */ /* 0x000fc6000bf25270 */
[----:B------:R-:W-:Y:S08]  /*0700*/  BRA.U !UP0, `(.L_x_9) ;  /* 0x00000001088c7547 */ /* 0x000ff0000b800000 */
[----:B------:R-:W0:Y:S08]  /*0710*/  LDC R16, c[0x0][0x38c] ;  /* 0x0000e300ff107b82 */ /* 0x000e300000000800 */
[----:B------:R-:W1:Y:S01]  /*0720*/  LDC.64 R2, c[0x0][0x380] ;  /* 0x0000e000ff027b82 */ /* 0x000e620000000a00 */
[----:B0-----:R-:W-:-:S05]  /*0730*/  IMAD R7, R16, UR4, R0 ;  /* 0x0000000410077c24 */ /* 0x001fca000f8e0200 */
[C---:B------:R-:W-:Y:S01]  /*0740*/  IADD3 R9, PT, PT, R7.reuse, R16, RZ ;  /* 0x0000001007097210 */ /* 0x040fe20007ffe0ff */
[----:B-1----:R-:W-:-:S03]  /*0750*/  IMAD.WIDE.U32 R6, R7, 0x4, R2 ;  /* 0x0000000407067825 */ /* 0x002fc600078e0002 */
[CC--:B------:R-:W-:Y:S01]  /*0760*/  IADD3 R11, PT, PT, R9.reuse, R16.reuse, RZ ;  /* 0x00000010090b7210 */ /* 0x0c0fe20007ffe0ff */
[--C-:B------:R-:W-:Y:S01]  /*0770*/  IMAD.WIDE.U32 R8, R9, 0x4, R2.reuse ;  /* 0x0000000409087825 */ /* 0x100fe200078e0002 */
[----:B------:R0:W2:Y:S02]  /*0780*/  LDG.E R4, desc[UR10][R6.64] ;  /* 0x0000000a06047981 */ /* 0x0000a4000c1e1900 */
[CC--:B------:R-:W-:Y:S01]  /*0790*/  IADD3 R13, PT, PT, R11.reuse, R16.reuse, RZ ;  /* 0x000000100b0d7210 */ /* 0x0c0fe20007ffe0ff */
[--C-:B------:R-:W-:Y:S01]  /*07a0*/  IMAD.WIDE.U32 R10, R11, 0x4, R2.reuse ;  /* 0x000000040b0a7825 */ /* 0x100fe200078e0002 */
[----:B------:R1:W3:Y:S02]  /*07b0*/  LDG.E R5, desc[UR10][R8.64] ;  /* 0x0000000a08057981 */ /* 0x0002e4000c1e1900 */
[CC--:B------:R-:W-:Y:S01]  /*07c0*/  IADD3 R15, PT, PT, R13.reuse, R16.reuse, RZ ;  /* 0x000000100d0f7210 */ /* 0x0c0fe20007ffe0ff */
[--C-:B------:R-:W-:Y:S02]  /*07d0*/  IMAD.WIDE.U32 R12, R13, 0x4, R2.reuse ;  /* 0x000000040d0c7825 */ /* 0x100fe400078e0002 */
[----:B------:R-:W4:Y:S01]  /*07e0*/  LDG.E R11, desc[UR10][R10.64] ;  /* 0x0000000a0a0b7981 */ /* 0x000f22000c1e1900 */
[C---:B------:R-:W-:Y:S01]  /*07f0*/  IADD3 R17, PT, PT, R15.reuse, R16, RZ ;  /* 0x000000100f117210 */ /* 0x040fe20007ffe0ff */
[----:B------:R-:W-:-:S02]  /*0800*/  IMAD.WIDE.U32 R14, R15, 0x4, R2 ;  /* 0x000000040f0e7825 */ /* 0x000fc400078e0002 */
[----:B------:R-:W5:Y:S01]  /*0810*/  LDG.E R13, desc[UR10][R12.64] ;  /* 0x0000000a0c0d7981 */ /* 0x000f62000c1e1900 */
[CC--:B------:R-:W-:Y:S01]  /*0820*/  IADD3 R21, PT, PT, R17.reuse, R16.reuse, RZ ;  /* 0x0000001011157210 */ /* 0x0c0fe20007ffe0ff */
[--C-:B0-----:R-:W-:Y:S02]  /*0830*/  IMAD.WIDE.U32 R6, R17, 0x4, R2.reuse ;  /* 0x0000000411067825 */ /* 0x101fe400078e0002 */
[----:B------:R-:W5:Y:S01]  /*0840*/  LDG.E R15, desc[UR10][R14.64] ;  /* 0x0000000a0e0f7981 */ /* 0x000f62000c1e1900 */
[C---:B------:R-:W-:Y:S01]  /*0850*/  IADD3 R17, PT, PT, R21.reuse, R16, RZ ;  /* 0x0000001015117210 */ /* 0x040fe20007ffe0ff */
[--C-:B-1----:R-:W-:Y:S02]  /*0860*/  IMAD.WIDE.U32 R8, R21, 0x4, R2.reuse ;  /* 0x0000000415087825 */ /* 0x102fe400078e0002 */
[----:B------:R-:W5:Y:S02]  /*0870*/  LDG.E R7, desc[UR10][R6.64] ;  /* 0x0000000a06077981 */ /* 0x000f64000c1e1900 */
[----:B------:R-:W-:-:S02]  /*0880*/  IMAD.WIDE.U32 R2, R17, 0x4, R2 ;  /* 0x0000000411027825 */ /* 0x000fc400078e0002 */
[----:B------:R-:W5:Y:S04]  /*0890*/  LDG.E R9, desc[UR10][R8.64] ;  /* 0x0000000a08097981 */ /* 0x000f68000c1e1900 */
[----:B------:R-:W5:Y:S01]  /*08a0*/  LDG.E R3, desc[UR10][R2.64] ;  /* 0x0000000a02037981 */ /* 0x000f62000c1e1900 */
[----:B------:R-:W-:Y:S01]  /*08b0*/  UIADD3 UR4, UPT, UPT, UR4, 0x8, URZ ;  /* 0x0000000804047890 */ /* 0x000fe2000fffe0ff */
[----:B--2---:R-:W-:-:S04]  /*08c0*/  FFMA R4, R4, R4, R19 ;  /* 0x0000000404047223 */ /* 0x004fc80000000013 */
[----:B---3--:R-:W-:-:S04]  /*08d0*/  FFMA R4, R5, R5, R4 ;  /* 0x0000000505047223 */ /* 0x008fc80000000004 */
[----:B----4-:R-:W-:-:S04]  /*08e0*/  FFMA R4, R11, R11, R4 ;  /* 0x0000000b0b047223 */ /* 0x010fc80000000004 */
[----:B-----5:R-:W-:-:S04]  /*08f0*/  FFMA R4, R13, R13, R4 ;  /* 0x0000000d0d047223 */ /* 0x020fc80000000004 */
[----:B------:R-:W-:-:S04]  /*0900*/  FFMA R4, R15, R15, R4 ;  /* 0x0000000f0f047223 */ /* 0x000fc80000000004 */
[----:B------:R-:W-:-:S04]  /*0910*/  FFMA R4, R7, R7, R4 ;  /* 0x0000000707047223 */ /* 0x000fc80000000004 */
[----:B------:R-:W-:-:S04]  /*0920*/  FFMA R4, R9, R9, R4 ;  /* 0x0000000909047223 */ /* 0x000fc80000000004 */
[----:B------:R-:W-:-:S07]  /*0930*/  FFMA R19, R3, R3, R4 ;  /* 0x0000000303137223 */ /* 0x000fce0000000004 */
.L_x_9:
        /* <DEDUP_REMOVED lines=10> */
[C---:B------:R-:W-:Y:S01]  /*09e0*/  IADD3 R8, PT, PT, R6.reuse, R9, RZ ;  /* 0x0000000906087210 */ /* 0x040fe20007ffe0ff */
[----:B------:R-:W-:-:S03]  /*09f0*/  IMAD.WIDE.U32 R6, R6, 0x4, R2 ;  /* 0x0000000406067825 */ /* 0x000fc600078e0002 */
[C---:B------:R-:W-:Y:S01]  /*0a00*/  IADD3 R11, PT, PT, R8.reuse, R9, RZ ;  /* 0x00000009080b7210 */ /* 0x040fe20007ffe0ff */
[----:B------:R-:W2:Y:S01]  /*0a10*/  LDG.E R4, desc[UR10][R4.64] ;  /* 0x0000000a04047981 */ /* 0x000ea2000c1e1900 */
[----:B------:R-:W-:-:S03]  /*0a20*/  IMAD.WIDE.U32 R8, R8, 0x4, R2 ;  /* 0x0000000408087825 */ /* 0x000fc600078e0002 */
[----:B------:R-:W3:Y:S01]  /*0a30*/  LDG.E R6, desc[UR10][R6.64] ;  /* 0x0000000a06067981 */ /* 0x000ee2000c1e1900 */
[----:B------:R-:W-:-:S03]  /*0a40*/  IMAD.WIDE.U32 R2, R11, 0x4, R2 ;  /* 0x000000040b027825 */ /* 0x000fc600078e0002 */
[----:B------:R-:W4:Y:S04]  /*0a50*/  LDG.E R8, desc[UR10][R8.64] ;  /* 0x0000000a08087981 */ /* 0x000f28000c1e1900 */
[----:B------:R-:W5:Y:S01]  /*0a60*/  LDG.E R2, desc[UR10][R2.64] ;  /* 0x0000000a02027981 */ /* 0x000f62000c1e1900 */
[----:B------:R-:W-:Y:S01]  /*0a70*/  UIADD3 UR4, UPT, UPT, UR4, 0x4, URZ ;  /* 0x0000000404047890 */ /* 0x000fe2000fffe0ff */
[----:B--2---:R-:W-:-:S04]  /*0a80*/  FFMA R19, R4, R4, R19 ;  /* 0x0000000404137223 */ /* 0x004fc80000000013 */
[----:B---3--:R-:W-:-:S04]  /*0a90*/  FFMA R19, R6, R6, R19 ;  /* 0x0000000606137223 */ /* 0x008fc80000000013 */
[----:B----4-:R-:W-:-:S04]  /*0aa0*/  FFMA R19, R8, R8, R19 ;  /* 0x0000000808137223 */ /* 0x010fc80000000013 */
[----:B-----5:R-:W-:-:S07]  /*0ab0*/  FFMA R19, R2, R2, R19 ;  /* 0x0000000202137223 */ /* 0x020fce0000000013 */
.L_x_10:
[----:B------:R-:W-:Y:S05]  /*0ac0*/  BRA.U !UP1, `(.L_x_6) ;  /* 0x00000001092c7547 */ /* 0x000fea000b800000 */
[----:B------:R-:W0:Y:S01]  /*0ad0*/  LDC R6, c[0x0][0x38c] ;  /* 0x0000e300ff067b82 */ /* 0x000e220000000800 */
[----:B------:R-:W-:-:S07]  /*0ae0*/  UIADD3 UR6, UPT, UPT, -UR6, URZ, URZ ;  /* 0x000000ff06067290 */ /* 0x000fce000fffe1ff */
[----:B------:R-:W1:Y:S01]  /*0af0*/  LDC.64 R4, c[0x0][0x380] ;  /* 0x0000e000ff047b82 */ /* 0x000e620000000a00 */
[----:B0-----:R-:W-:-:S07]  /*0b00*/  IMAD R7, R6, UR4, R0 ;  /* 0x0000000406077c24 */ /* 0x001fce000f8e0200 */
.L_x_11:
[----:B-1----:R-:W-:-:S06]  /*0b10*/  IMAD.WIDE.U32 R2, R7, 0x4, R4 ;  /* 0x0000000407027825 */ /* 0x002fcc00078e0004 */
[----:B------:R-:W2:Y:S01]  /*0b20*/  LDG.E R2, desc[UR10][R2.64] ;  /* 0x0000000a02027981 */ /* 0x000ea2000c1e1900 */
[----:B------:R-:W-:Y:S01]  /*0b30*/  UIADD3 UR6, UPT, UPT, UR6, 0x1, URZ ;  /* 0x0000000106067890 */ /* 0x000fe2000fffe0ff */
[----:B------:R-:W-:-:S03]  /*0b40*/  IADD3 R7, PT, PT, R7, R6, RZ ;  /* 0x0000000607077210 */ /* 0x000fc60007ffe0ff */
[----:B------:R-:W-:Y:S01]  /*0b50*/  UISETP.NE.AND UP0, UPT, UR6, URZ, UPT ;  /* 0x000000ff0600728c */ /* 0x000fe2000bf05270 */
[----:B--2---:R-:W-:-:S08]  /*0b60*/  FFMA R19, R2, R2, R19 ;  /* 0x0000000202137223 */ /* 0x004fd00000000013 */
[----:B------:R-:W-:Y:S05]  /*0b70*/  BRA.U UP0, `(.L_x_11) ;  /* 0xfffffffd00e47547 */ /* 0x000fea000b83ffff */
.L_x_6:
[----:B------:R-:W0:Y:S02]  /*0b80*/  LDC.64 R2, c[0x0][0x398] ;  /* 0x0000e600ff027b82 */ /* 0x000e240000000a00 */
[----:B0-----:R-:W-:-:S05]  /*0b90*/  IMAD.WIDE.U32 R2, R0, 0x4, R2 ;  /* 0x0000000400027825 */ /* 0x001fca00078e0002 */
[----:B------:R-:W-:Y:S01]  /*0ba0*/  STG.E desc[UR10][R2.64], R19 ;  /* 0x0000001302007986 */ /* 0x000fe2000c10190a */
[----:B------:R-:W-:Y:S05]  /*0bb0*/  EXIT ;  /* 0x000000000000794d */ /* 0x000fea0003800000 */
.L_x_12:
        /* <DEDUP_REMOVED lines=12> */
.L_x_32:


//--------------------- .text._Z23modified_insertion_sortPfiPiiiii --------------------------
	.section	.text._Z23modified_insertion_sortPfiPiiiii,"ax",@progbits
	.align	128
        .global         _Z23modified_insertion_sortPfiPiiiii
        .type           _Z23modified_insertion_sortPfiPiiiii,@function
        .size           _Z23modified_insertion_sortPfiPiiiii,(.L_x_33 - _Z23modified_insertion_sortPfiPiiiii)
        .other          _Z23modified_insertion_sortPfiPiiiii,@"STO_CUDA_ENTRY STV_DEFAULT"
_Z23modified_insertion_sortPfiPiiiii:
.text._Z23modified_insertion_sortPfiPiiiii:
[----:B------:R-:W-:Y:S01]  /*0000*/  LDC R1, c[0x0][0x37c] ;  /* 0x0000df00ff017b82 */ /* 0x000fe20000000800 */
[----:B------:R-:W0:Y:S07]  /*0010*/  S2R R0, SR_TID.X ;  /* 0x0000000000007919 */ /* 0x000e2e0000002100 */
[----:B------:R-:W0:Y:S01]  /*0020*/  S2UR UR4, SR_CTAID.X ;  /* 0x00000000000479c3 */ /* 0x000e220000002500 */
[----:B------:R-:W1:Y:S07]  /*0030*/  LDCU UR5, c[0x0][0x39c] ;  /* 0x00007380ff0577ac */ /* 0x000e6e0008000800 */
[----:B------:R-:W0:Y:S02]  /*0040*/  LDC R7, c[0x0][0x360] ;  /* 0x0000d800ff077b82 */ /* 0x000e240000000800 */
[----:B0-----:R-:W-:-:S05]  /*0050*/  IMAD R7, R7, UR4, R0 ;  /* 0x0000000407077c24 */ /* 0x001fca000f8e0200 */
[----:B-1----:R-:W-:-:S13]  /*0060*/  ISETP.GE.U32.AND P0, PT, R7, UR5, PT ;  /* 0x0000000507007c0c */ /* 0x002fda000bf06070 */
[----:B------:R-:W-:Y:S05]  /*0070*/  @P0 EXIT ;  /* 0x000000000000094d */ /* 0x000fea0003800000 */
[----:B------:R-:W0:Y:S01]  /*0080*/  LDC R10, c[0x0][0x3a0] ;  /* 0x0000e800ff0a7b82 */ /* 0x000e220000000800 */
[----:B------:R-:W1:Y:S07]  /*0090*/  LDCU.64 UR6, c[0x0][0x358] ;  /* 0x00006b00ff0677ac */ /* 0x000e6e0008000a00 */
[----:B------:R-:W2:Y:S01]  /*00a0*/  LDC.64 R2, c[0x0][0x390] ;  /* 0x0000e400ff027b82 */ /* 0x000ea20000000a00 */
[----:B0-----:R-:W-:Y:S01]  /*00b0*/  ISETP.GE.AND P0, PT, R10, 0x2, PT ;  /* 0x000000020a00780c */ /* 0x001fe20003f06270 */
[----:B--2---:R-:W-:-:S05]  /*00c0*/  IMAD.WIDE.U32 R2, R7, 0x4, R2 ;  /* 0x0000000407027825 */ /* 0x004fca00078e0002 */
[----:B-1----:R0:W-:Y:S07]  /*00d0*/  STG.E desc[UR6][R2.64], RZ ;  /* 0x000000ff02007986 */ /* 0x0021ee000c101906 */
[----:B------:R-:W-:Y:S05]  /*00e0*/  @!P0 EXIT ;  /* 0x000000000000894d */ /* 0x000fea0003800000 */
[----:B------:R-:W1:Y:S01]  /*00f0*/  LDC.64 R4, c[0x0][0x380] ;  /* 0x0000e000ff047b82 */ /* 0x000e620000000a00 */
[----:B------:R-:W2:Y:S01]  /*0100*/  LDCU UR5, c[0x0][0x3a4] ;  /* 0x00007480ff0577ac */ /* 0x000ea20008000800 */
[----:B------:R-:W3:Y:S01]  /*0110*/  LDCU UR8, c[0x0][0x388] ;  /* 0x00007100ff0877ac */ /* 0x000ee20008000800 */
[----:B--2---:R-:W-:Y:S02]  /*0120*/  UISETP.GE.AND UP0, UPT, UR5, 0x2, UPT ;  /* 0x000000020500788c */ /* 0x004fe4000bf06270 */
[----:B------:R-:W-:Y:S01]  /*0130*/  UIADD3 UR4, UPT, UPT, UR5, -0x1, URZ ;  /* 0xffffffff05047890 */ /* 0x000fe2000fffe0ff */
[----:B---3--:R-:W-:Y:S01]  /*0140*/  MOV R0, UR8 ;  /* 0x0000000800007c02 */ /* 0x008fe20008000f00 */
[----:B-1----:R-:W-:-:S04]  /*0150*/  IMAD.WIDE.U32 R4, R7, 0x4, R4 ;  /* 0x0000000407047825 */ /* 0x002fc800078e0004 */
[----:B------:R-:W-:-:S04]  /*0160*/  IMAD R7, R0, UR4, RZ ;  /* 0x0000000400077c24 */ /* 0x000fc8000f8e02ff */
[----:B------:R-:W-:Y:S01]  /*0170*/  IMAD.WIDE R6, R7, 0x4, R4 ;  /* 0x0000000407067825 */ /* 0x000fe200078e0204 */
[----:B------:R-:W-:Y:S06]  /*0180*/  BRA.U !UP0, `(.L_x_13) ;  /* 0x0000000108b87547 */ /* 0x000fec000b800000 */
[----:B------:R-:W-:-:S07]  /*0190*/  HFMA2 R0, -RZ, RZ, 0, 5.9604644775390625e-08 ;  /* 0x00000001ff007431 */ /* 0x000fce00000001ff */
.L_x_20:
[----:B------:R-:W1:Y:S02]  /*01a0*/  LDCU UR5, c[0x0][0x388] ;  /* 0x00007100ff0577ac */ /* 0x000e640008000800 */
[----:B-1----:R-:W-:Y:S01]  /*01b0*/  IMAD R9, R0, UR5, RZ ;  /* 0x0000000500097c24 */ /* 0x002fe2000f8e02ff */
[----:B------:R-:W1:Y:S03]  /*01c0*/  LDCU UR5, c[0x0][0x3a4] ;  /* 0x00007480ff0577ac */ /* 0x000e660008000800 */
[----:B------:R-:W-:-:S06]  /*01d0*/  IMAD.WIDE R8, R9, 0x4, R4 ;  /* 0x0000000409087825 */ /* 0x000fcc00078e0204 */
[----:B--2---:R2:W5:Y:S01]  /*01e0*/  LDG.E R8, desc[UR6][R8.64] ;  /* 0x0000000608087981 */ /* 0x004562000c1e1900 */
[----:B------:R-:W-:Y:S01]  /*01f0*/  BSSY.RECONVERGENT B0, `(.L_x_14) ;  /* 0x0000022000007945 */ /* 0x000fe20003800200 */
[----:B-1----:R-:W-:-:S13]  /*0200*/  ISETP.GE.AND P0, PT, R0, UR5, PT ;  /* 0x0000000500007c0c */ /* 0x002fda000bf06270 */
[----:B--2---:R-:W-:Y:S05]  /*0210*/  @!P0 BRA `(.L_x_15) ;  /* 0x00000000000c8947 */ /* 0x004fea0003800000 */
[----:B------:R-:W2:Y:S02]  /*0220*/  LDG.E R9, desc[UR6][R6.64] ;  /* 0x0000000606097981 */ /* 0x000ea4000c1e1900 */
[----:B--2--5:R-:W-:-:S13]  /*0230*/  FSETP.GE.AND P0, PT, R8, R9, PT ;  /* 0x000000090800720b */ /* 0x024fda0003f06000 */
[----:B------:R-:W-:Y:S05]  /*0240*/  @P0 BRA `(.L_x_16) ;  /* 0x0000000000700947 */ /* 0x000fea0003800000 */
.L_x_15:
[----:B------:R-:W1:Y:S01]  /*0250*/  LDC R23, c[0x0][0x388] ;  /* 0x0000e200ff177b82 */ /* 0x000e620000000800 */
[----:B------:R-:W-:Y:S01]  /*0260*/  BSSY.RECONVERGENT B1, `(.L_x_17) ;  /* 0x0000013000017945 */ /* 0x000fe20003800200 */
[----:B------:R-:W-:-:S06]  /*0270*/  VIMNMX R9, PT, PT, R0, UR4, PT ;  /* 0x0000000400097c48 */ /* 0x000fcc000bfe0100 */
[----:B------:R-:W2:Y:S02]  /*0280*/  LDC R19, c[0x0][0x398] ;  /* 0x0000e600ff137b82 */ /* 0x000ea40000000800 */
.L_x_19:
[----:B------:R-:W-:-:S05]  /*0290*/  IADD3 R16, PT, PT, R9, -0x1, RZ ;  /* 0xffffffff09107810 */ /* 0x000fca0007ffe0ff */
[----:B-1-3--:R-:W-:-:S04]  /*02a0*/  IMAD R11, R16, R23, RZ ;  /* 0x00000017100b7224 */ /* 0x00afc800078e02ff */
[----:B------:R-:W-:-:S05]  /*02b0*/  IMAD.WIDE R10, R11, 0x4, R4 ;  /* 0x000000040b0a7825 */ /* 0x000fca00078e0204 */
[----:B------:R-:W3:Y:S02]  /*02c0*/  LDG.E R21, desc[UR6][R10.64] ;  /* 0x000000060a157981 */ /* 0x000ee4000c1e1900 */
[----:B---3-5:R-:W-:-:S13]  /*02d0*/  FSETP.GT.AND P0, PT, R21, R8, PT ;  /* 0x000000081500720b */ /* 0x028fda0003f04000 */
[----:B------:R-:W-:Y:S05]  /*02e0*/  @!P0 BRA `(.L_x_18) ;  /* 0x0000000000288947 */ /* 0x000fea0003800000 */
[----:B--2---:R-:W-:Y:S02]  /*02f0*/  IMAD R13, R16, R19, RZ ;  /* 0x00000013100d7224 */ /* 0x004fe400078e02ff */
[----:B------:R-:W-:-:S04]  /*0300*/  IMAD.WIDE R10, R23, 0x4, R10 ;  /* 0x00000004170a7825 */ /* 0x000fc800078e020a */
[----:B------:R-:W-:Y:S01]  /*0310*/  IMAD.WIDE R12, R13, 0x4, R2 ;  /* 0x000000040d0c7825 */ /* 0x000fe200078e0202 */
[----:B------:R3:W-:Y:S04]  /*0320*/  STG.E desc[UR6][R10.64], R21 ;  /* 0x000000150a007986 */ /* 0x0007e8000c101906 */
[----:B------:R-:W2:Y:S01]  /*0330*/  LDG.E R17, desc[UR6][R12.64] ;  /* 0x000000060c117981 */ /* 0x000ea2000c1e1900 */
[----:B------:R-:W-:Y:S01]  /*0340*/  IMAD.WIDE R14, R19, 0x4, R12 ;  /* 0x00000004130e7825 */ /* 0x000fe200078e020c */
[----:B------:R-:W-:Y:S02]  /*0350*/  ISETP.GT.AND P0, PT, R9, 0x1, PT ;  /* 0x000000010900780c */ /* 0x000fe40003f04270 */
[----:B------:R-:W-:Y:S02]  /*0360*/  MOV R9, R16 ;  /* 0x0000001000097202 */ /* 0x000fe40000000f00 */
[----:B--2---:R3:W-:Y:S09]  /*0370*/  STG.E desc[UR6][R14.64], R17 ;  /* 0x000000110e007986 */ /* 0x0047f2000c101906 */
[----:B------:R-:W-:Y:S05]  /*0380*/  @P0 BRA `(.L_x_19) ;  /* 0xfffffffc00c00947 */ /* 0x000fea000383ffff */
.L_x_18:
[----:B------:R-:W-:Y:S05]  /*0390*/  BSYNC.RECONVERGENT B1 ;  /* 0x0000000000017941 */ /* 0x000fea0003800200 */
.L_x_17:
[----:B------:R-:W1:Y:S01]  /*03a0*/  LDCU UR5, c[0x0][0x398] ;  /* 0x00007300ff0577ac */ /* 0x000e620008000800 */
[----:B---3--:R-:W-:-:S04]  /*03b0*/  IMAD R11, R9, R23, RZ ;  /* 0x00000017090b7224 */ /* 0x008fc800078e02ff */
[----:B------:R-:W-:-:S05]  /*03c0*/  IMAD.WIDE R10, R11, 0x4, R4 ;  /* 0x000000040b0a7825 */ /* 0x000fca00078e0204 */
[----:B------:R3:W-:Y:S01]  /*03d0*/  STG.E desc[UR6][R10.64], R8 ;  /* 0x000000080a007986 */ /* 0x0007e2000c101906 */
[----:B-1----:R-:W-:-:S04]  /*03e0*/  IMAD R13, R9, UR5, RZ ;  /* 0x00000005090d7c24 */ /* 0x002fc8000f8e02ff */
[----:B------:R-:W-:-:S05]  /*03f0*/  IMAD.WIDE R12, R13, 0x4, R2 ;  /* 0x000000040d0c7825 */ /* 0x000fca00078e0202 */
[----:B------:R3:W-:Y:S02]  /*0400*/  STG.E desc[UR6][R12.64], R0 ;  /* 0x000000000c007986 */ /* 0x0007e4000c101906 */
.L_x_16:
[----:B------:R-:W-:Y:S05]  /*0410*/  BSYNC.RECONVERGENT B0 ;  /* 0x0000000000007941 */ /* 0x000fea0003800200 */
.L_x_14:
[----:B------:R-:W1:Y:S01]  /*0420*/  LDCU UR5, c[0x0][0x3a0] ;  /* 0x00007400ff0577ac */ /* 0x000e620008000800 */
[----:B---3--:R-:W-:-:S04]  /*0430*/  IADD3 R0, PT, PT, R0, 0x1, RZ ;  /* 0x0000000100007810 */ /* 0x008fc80007ffe0ff */
[----:B-1----:R-:W-:-:S13]  /*0440*/  ISETP.NE.AND P0, PT, R0, UR5, PT ;  /* 0x0000000500007c0c */ /* 0x002fda000bf05270 */
[----:B------:R-:W-:Y:S05]  /*0450*/  @!P0 EXIT ;  /* 0x000000000000894d */ /* 0x000fea0003800000 */
[----:B------:R-:W-:Y:S05]  /*0460*/  BRA `(.L_x_20) ;  /* 0xfffffffc004c7947 */ /* 0x000fea000383ffff */
.L_x_13:
[C---:B------:R-:W-:Y:S01]  /*0470*/  IADD3 R8, PT, PT, R10.reuse, -0x2, RZ ;  /* 0xfffffffe0a087810 */ /* 0x040fe20007ffe0ff */
[----:B------:R-:W-:Y:S01]  /*0480*/  HFMA2 R13, -RZ, RZ, 0, 5.9604644775390625e-08 ;  /* 0x00000001ff0d7431 */ /* 0x000fe200000001ff */
[----:B------:R-:W-:Y:S02]  /*0490*/  IADD3 R10, PT, PT, R10, -0x1, RZ ;  /* 0xffffffff0a0a7810 */ /* 0x000fe40007ffe0ff */
[----:B------:R-:W-:Y:S02]  /*04a0*/  ISETP.GE.U32.AND P0, PT, R8, 0x3, PT ;  /* 0x000000030800780c */ /* 0x000fe40003f06070 */
[----:B------:R-:W-:-:S11]  /*04b0*/  LOP3.LUT R8, R10, 0x3, RZ, 0xc0, !PT ;  /* 0x000000030a087812 */ /* 0x000fd600078ec0ff */
[----:B------:R-:W-:Y:S05]  /*04c0*/  @!P0 BRA `(.L_x_21) ;  /* 0x0000000400048947 */ /* 0x000fea0003800000 */
[----:B------:R-:W1:Y:S01]  /*04d0*/  LDC R9, c[0x0][0x388] ;  /* 0x0000e200ff097b82 */ /* 0x000e620000000800 */
[----:B------:R-:W-:Y:S01]  /*04e0*/  LOP3.LUT R12, R10, 0xfffffffc, RZ, 0xc0, !PT ;  /* 0xfffffffc0a0c7812 */ /* 0x000fe200078ec0ff */
[----:B------:R-:W2:Y:S01]  /*04f0*/  LDCU UR5, c[0x0][0x398] ;  /* 0x00007300ff0577ac */ /* 0x000ea20008000800 */
[----:B------:R-:W-:Y:S02]  /*0500*/  MOV R10, 0x2 ;  /* 0x00000002000a7802 */ /* 0x000fe40000000f00 */
[----:B------:R-:W-:-:S03]  /*0510*/  IADD3 R12, PT, PT, -R12, RZ, RZ ;  /* 0x000000ff0c0c7210 */ /* 0x000fc60007ffe1ff */
[----:B------:R-:W3:Y:S04]  /*0520*/  LDC R0, c[0x0][0x388] ;  /* 0x0000e200ff007b82 */ /* 0x000ee80000000800 */
.L_x_24:
[----:B-1----:R-:W-:Y:S01]  /*0530*/  IMAD.WIDE R20, R9, 0x4, R4 ;  /* 0x0000000409147825 */ /* 0x002fe200078e0204 */
[----:B------:R-:W4:Y:S04]  /*0540*/  LDG.E R11, desc[UR6][R6.64] ;  /* 0x00000006060b7981 */ /* 0x000f28000c1e1900 */
[----:B------:R-:W4:Y:S02]  /*0550*/  LDG.E R24, desc[UR6][R20.64] ;  /* 0x0000000614187981 */ /* 0x000f24000c1e1900 */
[----:B----4-:R-:W-:-:S13]  /*0560*/  FSETP.GE.AND P0, PT, R24, R11, PT ;  /* 0x0000000b1800720b */ /* 0x010fda0003f06000 */
[----:B------:R-:W1:Y:S01]  /*0570*/  @!P0 LDC R14, c[0x0][0x398] ;  /* 0x0000e600ff0e8b82 */ /* 0x000e620000000800 */
[----:B------:R-:W-:-:S04]  /*0580*/  @!P0 IADD3 R13, PT, PT, R10, -0x1, RZ ;  /* 0xffffffff0a0d8810 */ /* 0x000fc80007ffe0ff */
[----:B------:R-:W-:-:S05]  /*0590*/  @!P0 VIMNMX R15, PT, PT, R13, UR4, PT ;  /* 0x000000040d0f8c48 */ /* 0x000fca000bfe0100 */
[----:B---3--:R-:W-:-:S04]  /*05a0*/  @!P0 IMAD R17, R15, R0, RZ ;  /* 0x000000000f118224 */ /* 0x008fc800078e02ff */
[----:B------:R-:W-:-:S05]  /*05b0*/  @!P0 IMAD.WIDE R16, R17, 0x4, R4 ;  /* 0x0000000411108825 */ /* 0x000fca00078e0204 */
[----:B------:R3:W-:Y:S01]  /*05c0*/  @!P0 STG.E desc[UR6][R16.64], R24 ;  /* 0x0000001810008986 */ /* 0x0007e2000c101906 */
[----:B-1----:R-:W-:Y:S02]  /*05d0*/  @!P0 IMAD R19, R15, R14, RZ ;  /* 0x0000000e0f138224 */ /* 0x002fe400078e02ff */
[----:B------:R-:W-:-:S04]  /*05e0*/  IMAD.WIDE R14, R0, 0x4, R20 ;  /* 0x00000004000e7825 */ /* 0x000fc800078e0214 */
[----:B------:R-:W-:-:S05]  /*05f0*/  @!P0 IMAD.WIDE R18, R19, 0x4, R2 ;  /* 0x0000000413128825 */ /* 0x000fca00078e0202 */
[----:B------:R-:W-:Y:S04]  /*0600*/  @!P0 STG.E desc[UR6][R18.64], R13 ;  /* 0x0000000d12008986 */ /* 0x000fe8000c101906 */
[----:B------:R-:W4:Y:S04]  /*0610*/  @!P0 LDG.E R11, desc[UR6][R6.64] ;  /* 0x00000006060b8981 */ /* 0x000f28000c1e1900 */
[----:B------:R-:W4:Y:S01]  /*0620*/  LDG.E R26, desc[UR6][R14.64] ;  /* 0x000000060e1a7981 */ /* 0x000f22000c1e1900 */
[----:B---3--:R-:W-:Y:S01]  /*0630*/  IMAD.WIDE R16, R0, 0x4, R14 ;  /* 0x0000000400107825 */ /* 0x008fe200078e020e */
[----:B----4-:R-:W-:-:S13]  /*0640*/  FSETP.GE.AND P0, PT, R26, R11, PT ;  /* 0x0000000b1a00720b */ /* 0x010fda0003f06000 */
[----:B------:R-:W1:Y:S01]  /*0650*/  @!P0 LDC R20, c[0x0][0x398] ;  /* 0x0000e600ff148b82 */ /* 0x000e620000000800 */
[----:B------:R-:W-:-:S05]  /*0660*/  @!P0 VIMNMX R21, PT, PT, R10, UR4, PT ;  /* 0x000000040a158c48 */ /* 0x000fca000bfe0100 */
[C---:B------:R-:W-:Y:S02]  /*0670*/  @!P0 IMAD R23, R21.reuse, R0, RZ ;  /* 0x0000000015178224 */ /* 0x040fe400078e02ff */
[----:B-1----:R-:W-:Y:S02]  /*0680*/  @!P0 IMAD R25, R21, R20, RZ ;  /* 0x0000001415198224 */ /* 0x002fe400078e02ff */
[----:B------:R-:W-:-:S04]  /*0690*/  @!P0 IMAD.WIDE R20, R23, 0x4, R4 ;  /* 0x0000000417148825 */ /* 0x000fc800078e0204 */
[----:B------:R-:W-:Y:S01]  /*06a0*/  @!P0 IMAD.WIDE R22, R25, 0x4, R2 ;  /* 0x0000000419168825 */ /* 0x000fe200078e0202 */
[----:B------:R1:W-:Y:S04]  /*06b0*/  @!P0 STG.E desc[UR6][R20.64], R26 ;  /* 0x0000001a14008986 */ /* 0x0003e8000c101906 */
[----:B------:R3:W-:Y:S04]  /*06c0*/  @!P0 STG.E desc[UR6][R22.64], R10 ;  /* 0x0000000a16008986 */ /* 0x0007e8000c101906 */
[----:B------:R-:W4:Y:S04]  /*06d0*/  @!P0 LDG.E R11, desc[UR6][R6.64] ;  /* 0x00000006060b8981 */ /* 0x000f28000c1e1900 */
[----:B------:R-:W4:Y:S01]  /*06e0*/  LDG.E R24, desc[UR6][R16.64] ;  /* 0x0000000610187981 */ /* 0x000f22000c1e1900 */
[----:B-1----:R-:W-:Y:S01]  /*06f0*/  IMAD.WIDE R20, R0, 0x4, R16 ;  /* 0x0000000400147825 */ /* 0x002fe200078e0210 */
[----:B----4-:R-:W-:-:S13]  /*0700*/  FSETP.GE.AND P0, PT, R24, R11, PT ;  /* 0x0000000b1800720b */ /* 0x010fda0003f06000 */
[----:B------:R-:W1:Y:S01]  /*0710*/  @!P0 LDC R14, c[0x0][0x398] ;  /* 0x0000e600ff0e8b82 */ /* 0x000e620000000800 */
[----:B------:R-:W-:-:S04]  /*0720*/  @!P0 IADD3 R13, PT, PT, R10, 0x1, RZ ;  /* 0x000000010a0d8810 */ /* 0x000fc80007ffe0ff */
[----:B------:R-:W-:-:S05]  /*0730*/  @!P0 VIMNMX R15, PT, PT, R13, UR4, PT ;  /* 0x000000040d0f8c48 */ /* 0x000fca000bfe0100 */
[C---:B------:R-:W-:Y:S02]  /*0740*/  @!P0 IMAD R19, R15.reuse, R0, RZ ;  /* 0x000000000f138224 */ /* 0x040fe400078e02ff */
[----:B-1----:R-:W-:Y:S02]  /*0750*/  @!P0 IMAD R25, R15, R14, RZ ;  /* 0x0000000e0f198224 */ /* 0x002fe400078e02ff */
[----:B------:R-:W-:-:S04]  /*0760*/  @!P0 IMAD.WIDE R14, R19, 0x4, R4 ;  /* 0x00000004130e8825 */ /* 0x000fc800078e0204 */
[----:B------:R-:W-:Y:S01]  /*0770*/  @!P0 IMAD.WIDE R18, R25, 0x4, R2 ;  /* 0x0000000419128825 */ /* 0x000fe200078e0202 */
[----:B------:R3:W-:Y:S04]  /*0780*/  @!P0 STG.E desc[UR6][R14.64], R24 ;  /* 0x000000180e008986 */ /* 0x0007e8000c101906 */
[----:B------:R3:W-:Y:S04]  /*0790*/  @!P0 STG.E desc[UR6][R18.64], R13 ;  /* 0x0000000d12008986 */ /* 0x0007e8000c101906 */
[----:B------:R-:W4:Y:S04]  /*07a0*/  LDG.E R20, desc[UR6][R20.64] ;  /* 0x0000000614147981 */ /* 0x000f28000c1e1900 */
[----:B------:R-:W4:Y:S01]  /*07b0*/  @!P0 LDG.E R11, desc[UR6][R6.64] ;  /* 0x00000006060b8981 */ /* 0x000f22000c1e1900 */
[----:B------:R-:W-:Y:S01]  /*07c0*/  IADD3 R12, PT, PT, R12, 0x4, RZ ;  /* 0x000000040c0c7810 */ /* 0x000fe20007ffe0ff */
[----:B------:R-:W-:Y:S03]  /*07d0*/  BSSY.RECONVERGENT B0, `(.L_x_22) ;  /* 0x000000c000007945 */ /* 0x000fe60003800200 */
[----:B------:R-:W-:-:S02]  /*07e0*/  ISETP.NE.AND P1, PT, R12, RZ, PT ;  /* 0x000000ff0c00720c */ /* 0x000fc40003f25270 */
[----:B----4-:R-:W-:-:S13]  /*07f0*/  FSETP.GE.AND P0, PT, R20, R11, PT ;  /* 0x0000000b1400720b */ /* 0x010fda0003f06000 */
[----:B---3--:R-:W-:Y:S05]  /*0800*/  @P0 BRA `(.L_x_23) ;  /* 0x0000000000200947 */ /* 0x008fea0003800000 */
[----:B------:R-:W-:-:S04]  /*0810*/  IADD3 R11, PT, PT, R10, 0x2, RZ ;  /* 0x000000020a0b7810 */ /* 0x000fc80007ffe0ff */
[----:B------:R-:W-:-:S05]  /*0820*/  VIMNMX R13, PT, PT, R11, UR4, PT ;  /* 0x000000040b0d7c48 */ /* 0x000fca000bfe0100 */
[C---:B------:R-:W-:Y:S02]  /*0830*/  IMAD R15, R13.reuse, R0, RZ ;  /* 0x000000000d0f7224 */ /* 0x040fe400078e02ff */
[----:B--2---:R-:W-:Y:S02]  /*0840*/  IMAD R17, R13, UR5, RZ ;  /* 0x000000050d117c24 */ /* 0x004fe4000f8e02ff */
[----:B------:R-:W-:-:S04]  /*0850*/  IMAD.WIDE R14, R15, 0x4, R4 ;  /* 0x000000040f0e7825 */ /* 0x000fc800078e0204 */
[----:B------:R-:W-:Y:S01]  /*0860*/  IMAD.WIDE R16, R17, 0x4, R2 ;  /* 0x0000000411107825 */ /* 0x000fe200078e0202 */
[----:B------:R1:W-:Y:S04]  /*0870*/  STG.E desc[UR6][R14.64], R20 ;  /* 0x000000140e007986 */ /* 0x0003e8000c101906 */
[----:B------:R1:W-:Y:S02]  /*0880*/  STG.E desc[UR6][R16.64], R11 ;  /* 0x0000000b10007986 */ /* 0x0003e4000c101906 */
.L_x_23:
[----:B--2---:R-:W-:Y:S05]  /*0890*/  BSYNC.RECONVERGENT B0 ;  /* 0x0000000000007941 */ /* 0x004fea0003800200 */
.L_x_22:
[----:B------:R-:W-:Y:S02]  /*08a0*/  LEA R9, R0, R9, 0x2 ;  /* 0x0000000900097211 */ /* 0x000fe400078e10ff */
[----:B------:R-:W-:Y:S01]  /*08b0*/  IADD3 R10, PT, PT, R10, 0x4, RZ ;  /* 0x000000040a0a7810 */ /* 0x000fe20007ffe0ff */
[----:B------:R-:W-:Y:S06]  /*08c0*/  @P1 BRA `(.L_x_24) ;  /* 0xfffffffc00181947 */ /* 0x000fec000383ffff */
[----:B------:R-:W-:-:S07]  /*08d0*/  IADD3 R13, PT, PT, R10, -0x1, RZ ;  /* 0xffffffff0a0d7810 */ /* 0x000fce0007ffe0ff */
.L_x_21:
[----:B------:R-:W-:-:S13]  /*08e0*/  ISETP.NE.AND P0, PT, R8, RZ, PT ;  /* 0x000000ff0800720c */ /* 0x000fda0003f05270 */
[----:B------:R-:W-:Y:S05]  /*08f0*/  @!P0 EXIT ;  /* 0x000000000000894d */ /* 0x000fea0003800000 */
[----:B------:R-:W2:Y:S01]  /*0900*/  LDC R12, c[0x0][0x388] ;  /* 0x0000e200ff0c7b82 */ /* 0x000ea20000000800 */
[----:B-1----:R-:W-:Y:S01]  /*0910*/  IMAD R15, R13, R0, RZ ;  /* 0x000000000d0f7224 */ /* 0x002fe200078e02ff */
[----:B------:R-:W-:Y:S01]  /*0920*/  IADD3 R0, PT, PT, -R8, RZ, RZ ;  /* 0x000000ff08007210 */ /* 0x000fe20007ffe1ff */
[----:B------:R-:W1:Y:S01]  /*0930*/  LDCU UR5, c[0x0][0x388] ;  /* 0x00007100ff0577ac */ /* 0x000e620008000800 */
[----:B------:R-:W3:Y:S05]  /*0940*/  LDCU UR8, c[0x0][0x398] ;  /* 0x00007300ff0877ac */ /* 0x000eea0008000800 */
.L_x_27:
[----:B------:R-:W-:Y:S01]  /*0950*/  IMAD.WIDE R8, R15, 0x4, R4 ;  /* 0x000000040f087825 */ /* 0x000fe200078e0204 */
[----:B------:R-:W4:Y:S04]  /*0960*/  LDG.E R10, desc[UR6][R6.64] ;  /* 0x00000006060a7981 */ /* 0x000f28000c1e1900 */
[----:B------:R-:W4:Y:S01]  /*0970*/  LDG.E R17, desc[UR6][R8.64] ;  /* 0x0000000608117981 */ /* 0x000f22000c1e1900 */
[----:B------:R-:W-:Y:S01]  /*0980*/  IADD3 R0, PT, PT, R0, 0x1, RZ ;  /* 0x0000000100007810 */ /* 0x000fe20007ffe0ff */
[----:B------:R-:W-:Y:S03]  /*0990*/  BSSY.RECONVERGENT B0, `(.L_x_25) ;  /* 0x000000b000007945 */ /* 0x000fe60003800200 */
[----:B------:R-:W-:-:S02]  /*09a0*/  ISETP.NE.AND P1, PT, R0, RZ, PT ;  /* 0x000000ff0000720c */ /* 0x000fc40003f25270 */
[----:B----4-:R-:W-:-:S13]  /*09b0*/  FSETP.GE.AND P0, PT, R17, R10, PT ;  /* 0x0000000a1100720b */ /* 0x010fda0003f06000 */
[----:B------:R-:W-:Y:S05]  /*09c0*/  @P0 BRA `(.L_x_26) ;  /* 0x00000000001c0947 */ /* 0x000fea0003800000 */
[----:B------:R-:W-:-:S05]  /*09d0*/  VIMNMX R8, PT, PT, R13, UR4, PT ;  /* 0x000000040d087c48 */ /* 0x000fca000bfe0100 */
[C---:B-1----:R-:W-:Y:S02]  /*09e0*/  IMAD R9, R8.reuse, UR5, RZ ;  /* 0x0000000508097c24 */ /* 0x042fe4000f8e02ff */
[----:B---3--:R-:W-:Y:S02]  /*09f0*/  IMAD R11, R8, UR8, RZ ;  /* 0x00000008080b7c24 */ /* 0x008fe4000f8e02ff */
[----:B------:R-:W-:-:S04]  /*0a00*/  IMAD.WIDE R8, R9, 0x4, R4 ;  /* 0x0000000409087825 */ /* 0x000fc800078e0204 */
[----:B------:R-:W-:Y:S01]  /*0a10*/  IMAD.WIDE R10, R11, 0x4, R2 ;  /* 0x000000040b0a7825 */ /* 0x000fe200078e0202 */
[----:B------:R4:W-:Y:S04]  /*0a20*/  STG.E desc[UR6][R8.64], R17 ;  /* 0x0000001108007986 */ /* 0x0009e8000c101906 */
[----:B------:R4:W-:Y:S02]  /*0a30*/  STG.E desc[UR6][R10.64], R13 ;  /* 0x0000000d0a007986 */ /* 0x0009e4000c101906 */
.L_x_26:
[----:B-1-3--:R-:W-:Y:S05]  /*0a40*/  BSYNC.RECONVERGENT B0 ;  /* 0x0000000000007941 */ /* 0x00afea0003800200 */
.L_x_25:
[----:B--2---:R-:W-:Y:S02]  /*0a50*/  IADD3 R15, PT, PT, R15, R12, RZ ;  /* 0x0000000c0f0f7210 */ /* 0x004fe40007ffe0ff */
[----:B----4-:R-:W-:Y:S01]  /*0a60*/  IADD3 R13, PT, PT, R13, 0x1, RZ ;  /* 0x000000010d0d7810 */ /* 0x010fe20007ffe0ff */
[----:B------:R-:W-:Y:S06]  /*0a70*/  @P1 BRA `(.L_x_27) ;  /* 0xfffffffc00b41947 */ /* 0x000fec000383ffff */
[----:B------:R-:W-:Y:S05]  /*0a80*/  EXIT ;  /* 0x000000000000794d */ /* 0x000fea0003800000 */
.L_x_28:
        /* <DEDUP_REMOVED lines=15> */
.L_x_33:


//--------------------- .nv.shared.reserved.0     --------------------------
	.section	.nv.shared.reserved.0,"aw",@nobits
	.weak		__nv_reservedSMEM_offset_0_alias
	.size		__nv_reservedSMEM_offset_0_alias, 0, 64
	.other		__nv_reservedSMEM_offset_0_alias,@"STO_CUDA_RESERVED_SHARED STV_DEFAULT"
__nv_reservedSMEM_offset_0_alias:
	.zero		0
	.zero		64


//--------------------- .nv.shared._Z25add_reference_points_normPfiiiS_ --------------------------
	.section	.nv.shared._Z25add_reference_points_normPfiiiS_,"aw",@nobits
	.sectionflags	@""
	.align	4
.nv.shared._Z25add_reference_points_normPfiiiS_:
	.zero		1088


//--------------------- .nv.constant0._Z30add_query_points_norm_and_sqrtPfiiiS_ --------------------------
	.section	.nv.constant0._Z30add_query_points_norm_and_sqrtPfiiiS_,"a",@progbits
	.sectionflags	@""
	.align	4
.nv.constant0._Z30add_query_points_norm_and_sqrtPfiiiS_:
	.zero		928


//--------------------- .nv.constant0._Z25add_reference_points_normPfiiiS_ --------------------------
	.section	.nv.constant0._Z25add_reference_points_normPfiiiS_,"a",@progbits
	.sectionflags	@""
	.align	4
.nv.constant0._Z25add_reference_points_normPfiiiS_:
	.zero		928


//--------------------- .nv.constant0._Z20compute_squared_normPfiiiS_ --------------------------
	.section	.nv.constant0._Z20compute_squared_normPfiiiS_,"a",@progbits
	.sectionflags	@""
	.align	4
.nv.constant0._Z20compute_squared_normPfiiiS_:
	.zero		928


//--------------------- .nv.constant0._Z23modified_insertion_sortPfiPiiiii --------------------------
	.section	.nv.constant0._Z23modified_insertion_sortPfiPiiiii,"a",@progbits
	.sectionflags	@""
	.align	4
.nv.constant0._Z23modified_insertion_sortPfiPiiiii:
	.zero		936


//--------------------- SYMBOLS --------------------------

	.type		.nv.reservedSmem.offset0,@object
	.size		.nv.reservedSmem.offset0,0x4
	.type		.nv.reservedSmem.cap,@object
	.size		.nv.reservedSmem.cap,0x4
